//
// Generated by NVIDIA NVVM Compiler
//
// Compiler Build ID: CL-36424714
// Cuda compilation tools, release 13.0, V13.0.88
// Based on NVVM 20.0.0
//

.version 9.0
.target sm_100
.address_size 64

	// .globl	_Z14tree_reductionPdddiddd
.func  (.param .b64 func_retval0) __internal_accurate_pow
(
	.param .b64 __internal_accurate_pow_param_0,
	.param .b64 __internal_accurate_pow_param_1
)
;
// _ZZ19tree_builder_sharedPdddidddE4tree has been demoted
// _ZZ21tree_builder_triangleIL8BrickPos0EEvdddddiPdS1_E4tree has been demoted
// _ZZ21tree_builder_triangleIL8BrickPos2EEvdddddiPdS1_E4tree has been demoted
// _ZZ18tree_builder_brickIL8BrickPos3EEvdddddiPdS1_S1_S1_E4tree has been demoted

.visible .entry _Z14tree_reductionPdddiddd(
	.param .u64 .ptr .align 1 _Z14tree_reductionPdddiddd_param_0,
	.param .f64 _Z14tree_reductionPdddiddd_param_1,
	.param .f64 _Z14tree_reductionPdddiddd_param_2,
	.param .u32 _Z14tree_reductionPdddiddd_param_3,
	.param .f64 _Z14tree_reductionPdddiddd_param_4,
	.param .f64 _Z14tree_reductionPdddiddd_param_5,
	.param .f64 _Z14tree_reductionPdddiddd_param_6
)
{
	.reg .pred 	%p<63>;
	.reg .b32 	%r<78>;
	.reg .b64 	%rd<11>;
	.reg .b64 	%fd<91>;

	ld.param.u64 	%rd5, [_Z14tree_reductionPdddiddd_param_0];
	ld.param.u32 	%r19, [_Z14tree_reductionPdddiddd_param_3];
	ld.param.f64 	%fd30, [_Z14tree_reductionPdddiddd_param_4];
	ld.param.f64 	%fd31, [_Z14tree_reductionPdddiddd_param_5];
	ld.param.f64 	%fd32, [_Z14tree_reductionPdddiddd_param_6];
	setp.lt.s32 	%p10, %r19, 1;
	@%p10 bra 	$L__BB0_33;
	cvta.to.global.u64 	%rd6, %rd5;
	mov.u32 	%r1, %tid.x;
	rcp.rn.f64 	%fd1, %fd30;
	mul.wide.u32 	%rd7, %r1, 8;
	add.s64 	%rd1, %rd6, %rd7;
	mov.f64 	%fd33, 0d3FF0000000000000;
	sub.f64 	%fd2, %fd33, %fd32;
	{
	.reg .b32 %temp; 
	mov.b64 	{%temp, %r2}, %fd31;
	}
	abs.f64 	%fd3, %fd31;
	and.b32  	%r20, %r19, 1;
	setp.eq.b32 	%p11, %r20, 1;
	not.pred 	%p12, %p11;
	mov.u32 	%r74, %r19;
	@%p12 bra 	$L__BB0_12;
	setp.ge.u32 	%p13, %r1, %r19;
	@%p13 bra 	$L__BB0_11;
	setp.neu.f64 	%p14, %fd31, 0d0000000000000000;
	setp.lt.s32 	%p15, %r2, 0;
	ld.global.f64 	%fd34, [%rd1+8];
	ld.global.f64 	%fd35, [%rd1];
	mul.f64 	%fd36, %fd2, %fd35;
	fma.rn.f64 	%fd4, %fd32, %fd34, %fd36;
	shl.b32 	%r21, %r1, 1;
	sub.s32 	%r22, %r21, %r19;
	add.s32 	%r3, %r22, 1;
	cvt.rn.f64.s32 	%fd5, %r3;
	{
	.reg .b32 %temp; 
	mov.b64 	{%temp, %r4}, %fd5;
	}
	shr.u32 	%r23, %r4, 20;
	and.b32  	%r24, %r23, 2047;
	add.s32 	%r25, %r24, -1012;
	mov.b64 	%rd8, %fd5;
	shl.b64 	%rd2, %rd8, %r25;
	setp.eq.s64 	%p60, %rd2, -9223372036854775808;
	{ // callseq 0, 0
	.param .b64 param0;
	st.param.f64 	[param0], %fd3;
	.param .b64 param1;
	st.param.f64 	[param1], %fd5;
	.param .b64 retval0;
	call.uni (retval0), 
	__internal_accurate_pow, 
	(
	param0, 
	param1
	);
	ld.param.f64 	%fd37, [retval0];
	} // callseq 0
	neg.f64 	%fd39, %fd37;
	selp.f64 	%fd40, %fd39, %fd37, %p60;
	selp.f64 	%fd86, %fd40, %fd37, %p15;
	@%p14 bra 	$L__BB0_5;
	setp.eq.s64 	%p17, %rd2, -9223372036854775808;
	abs.f64 	%fd41, %fd5;
	setp.neu.f64 	%p18, %fd41, 0d3FE0000000000000;
	and.pred  	%p60, %p18, %p17;
	selp.b32 	%r26, %r2, 0, %p60;
	setp.lt.s32 	%p19, %r4, 0;
	or.b32  	%r27, %r26, 2146435072;
	selp.b32 	%r28, %r27, %r26, %p19;
	mov.b32 	%r29, 0;
	mov.b64 	%fd86, {%r29, %r28};
$L__BB0_5:
	add.f64 	%fd42, %fd31, %fd5;
	{
	.reg .b32 %temp; 
	mov.b64 	{%temp, %r30}, %fd42;
	}
	and.b32  	%r31, %r30, 2146435072;
	setp.ne.s32 	%p20, %r31, 2146435072;
	@%p20 bra 	$L__BB0_10;
	setp.nan.f64 	%p21, %fd31, %fd31;
	@%p21 bra 	$L__BB0_9;
	setp.neu.f64 	%p22, %fd3, 0d7FF0000000000000;
	@%p22 bra 	$L__BB0_10;
	setp.lt.s32 	%p23, %r2, 0;
	setp.lt.s32 	%p24, %r4, 0;
	selp.b32 	%r32, 0, 2146435072, %p24;
	and.b32  	%r33, %r4, 2147483647;
	setp.ne.s32 	%p25, %r33, 1071644672;
	or.b32  	%r34, %r32, -2147483648;
	selp.b32 	%r35, %r34, %r32, %p25;
	selp.b32 	%r36, %r35, %r32, %p60;
	selp.b32 	%r37, %r36, %r32, %p23;
	mov.b32 	%r38, 0;
	mov.b64 	%fd86, {%r38, %r37};
	bra.uni 	$L__BB0_10;
$L__BB0_9:
	add.rn.f64 	%fd86, %fd31, %fd5;
$L__BB0_10:
	ld.param.f64 	%fd82, [_Z14tree_reductionPdddiddd_param_2];
	ld.param.f64 	%fd79, [_Z14tree_reductionPdddiddd_param_1];
	setp.eq.f64 	%p26, %fd31, 0d3FF0000000000000;
	setp.eq.s32 	%p27, %r3, 0;
	selp.f64 	%fd43, 0d3FF0000000000000, %fd86, %p27;
	selp.f64 	%fd44, 0d3FF0000000000000, %fd43, %p26;
	mul.f64 	%fd45, %fd79, %fd44;
	sub.f64 	%fd46, %fd82, %fd45;
	mul.f64 	%fd47, %fd1, %fd4;
	max.f64 	%fd48, %fd47, %fd46;
	st.global.f64 	[%rd1], %fd48;
$L__BB0_11:
	add.s32 	%r74, %r19, -1;
	bar.sync 	0;
$L__BB0_12:
	setp.eq.s32 	%p28, %r19, 1;
	@%p28 bra 	$L__BB0_33;
	add.s32 	%r75, %r74, -1;
	shl.b32 	%r39, %r1, 1;
	sub.s32 	%r77, %r75, %r39;
	sub.s32 	%r40, %r39, %r74;
	add.s32 	%r76, %r40, 1;
$L__BB0_14:
	add.s32 	%r13, %r75, 1;
	setp.ge.u32 	%p29, %r1, %r13;
	@%p29 bra 	$L__BB0_23;
	setp.neu.f64 	%p30, %fd31, 0d0000000000000000;
	setp.lt.s32 	%p31, %r2, 0;
	ld.global.f64 	%fd49, [%rd1+8];
	ld.global.f64 	%fd50, [%rd1];
	mul.f64 	%fd51, %fd2, %fd50;
	fma.rn.f64 	%fd12, %fd32, %fd49, %fd51;
	cvt.rn.f64.s32 	%fd13, %r76;
	{
	.reg .b32 %temp; 
	mov.b64 	{%temp, %r14}, %fd13;
	}
	shr.u32 	%r41, %r14, 20;
	and.b32  	%r42, %r41, 2047;
	add.s32 	%r43, %r42, -1012;
	mov.b64 	%rd9, %fd13;
	shl.b64 	%rd3, %rd9, %r43;
	setp.eq.s64 	%p61, %rd3, -9223372036854775808;
	{ // callseq 1, 0
	.param .b64 param0;
	st.param.f64 	[param0], %fd3;
	.param .b64 param1;
	st.param.f64 	[param1], %fd13;
	.param .b64 retval0;
	call.uni (retval0), 
	__internal_accurate_pow, 
	(
	param0, 
	param1
	);
	ld.param.f64 	%fd52, [retval0];
	} // callseq 1
	neg.f64 	%fd54, %fd52;
	selp.f64 	%fd55, %fd54, %fd52, %p61;
	selp.f64 	%fd88, %fd55, %fd52, %p31;
	@%p30 bra 	$L__BB0_17;
	setp.eq.s64 	%p33, %rd3, -9223372036854775808;
	abs.f64 	%fd56, %fd13;
	setp.neu.f64 	%p34, %fd56, 0d3FE0000000000000;
	and.pred  	%p61, %p34, %p33;
	selp.b32 	%r44, %r2, 0, %p61;
	setp.lt.s32 	%p35, %r14, 0;
	or.b32  	%r45, %r44, 2146435072;
	selp.b32 	%r46, %r45, %r44, %p35;
	mov.b32 	%r47, 0;
	mov.b64 	%fd88, {%r47, %r46};
$L__BB0_17:
	add.f64 	%fd57, %fd31, %fd13;
	{
	.reg .b32 %temp; 
	mov.b64 	{%temp, %r48}, %fd57;
	}
	and.b32  	%r49, %r48, 2146435072;
	setp.ne.s32 	%p36, %r49, 2146435072;
	@%p36 bra 	$L__BB0_22;
	setp.num.f64 	%p37, %fd31, %fd31;
	@%p37 bra 	$L__BB0_20;
	add.rn.f64 	%fd88, %fd31, %fd13;
	bra.uni 	$L__BB0_22;
$L__BB0_20:
	setp.neu.f64 	%p38, %fd3, 0d7FF0000000000000;
	@%p38 bra 	$L__BB0_22;
	setp.lt.s32 	%p39, %r2, 0;
	setp.lt.s32 	%p40, %r14, 0;
	selp.b32 	%r50, 0, 2146435072, %p40;
	and.b32  	%r51, %r14, 2147483647;
	setp.ne.s32 	%p41, %r51, 1071644672;
	or.b32  	%r52, %r50, -2147483648;
	selp.b32 	%r53, %r52, %r50, %p41;
	selp.b32 	%r54, %r53, %r50, %p61;
	selp.b32 	%r55, %r54, %r50, %p39;
	mov.b32 	%r56, 0;
	mov.b64 	%fd88, {%r56, %r55};
$L__BB0_22:
	ld.param.f64 	%fd83, [_Z14tree_reductionPdddiddd_param_2];
	ld.param.f64 	%fd80, [_Z14tree_reductionPdddiddd_param_1];
	setp.eq.f64 	%p42, %fd31, 0d3FF0000000000000;
	setp.eq.s32 	%p43, %r76, 0;
	selp.f64 	%fd58, 0d3FF0000000000000, %fd88, %p43;
	selp.f64 	%fd59, 0d3FF0000000000000, %fd58, %p42;
	mul.f64 	%fd60, %fd80, %fd59;
	sub.f64 	%fd61, %fd83, %fd60;
	mul.f64 	%fd62, %fd1, %fd12;
	max.f64 	%fd63, %fd62, %fd61;
	st.global.f64 	[%rd1], %fd63;
$L__BB0_23:
	bar.sync 	0;
	setp.ge.u32 	%p44, %r1, %r75;
	@%p44 bra 	$L__BB0_32;
	setp.neu.f64 	%p45, %fd31, 0d0000000000000000;
	setp.lt.s32 	%p46, %r2, 0;
	ld.global.f64 	%fd64, [%rd1+8];
	ld.global.f64 	%fd65, [%rd1];
	mul.f64 	%fd66, %fd2, %fd65;
	fma.rn.f64 	%fd20, %fd32, %fd64, %fd66;
	add.s32 	%r57, %r76, 1;
	cvt.rn.f64.s32 	%fd21, %r57;
	{
	.reg .b32 %temp; 
	mov.b64 	{%temp, %r15}, %fd21;
	}
	shr.u32 	%r58, %r15, 20;
	and.b32  	%r59, %r58, 2047;
	add.s32 	%r60, %r59, -1012;
	mov.b64 	%rd10, %fd21;
	shl.b64 	%rd4, %rd10, %r60;
	setp.eq.s64 	%p62, %rd4, -9223372036854775808;
	{ // callseq 2, 0
	.param .b64 param0;
	st.param.f64 	[param0], %fd3;
	.param .b64 param1;
	st.param.f64 	[param1], %fd21;
	.param .b64 retval0;
	call.uni (retval0), 
	__internal_accurate_pow, 
	(
	param0, 
	param1
	);
	ld.param.f64 	%fd67, [retval0];
	} // callseq 2
	neg.f64 	%fd69, %fd67;
	selp.f64 	%fd70, %fd69, %fd67, %p62;
	selp.f64 	%fd90, %fd70, %fd67, %p46;
	@%p45 bra 	$L__BB0_26;
	setp.eq.s64 	%p48, %rd4, -9223372036854775808;
	abs.f64 	%fd71, %fd21;
	setp.neu.f64 	%p49, %fd71, 0d3FE0000000000000;
	and.pred  	%p62, %p49, %p48;
	selp.b32 	%r61, %r2, 0, %p62;
	setp.lt.s32 	%p50, %r15, 0;
	or.b32  	%r62, %r61, 2146435072;
	selp.b32 	%r63, %r62, %r61, %p50;
	mov.b32 	%r64, 0;
	mov.b64 	%fd90, {%r64, %r63};
$L__BB0_26:
	add.f64 	%fd72, %fd31, %fd21;
	{
	.reg .b32 %temp; 
	mov.b64 	{%temp, %r65}, %fd72;
	}
	and.b32  	%r66, %r65, 2146435072;
	setp.ne.s32 	%p51, %r66, 2146435072;
	@%p51 bra 	$L__BB0_31;
	setp.nan.f64 	%p52, %fd31, %fd31;
	@%p52 bra 	$L__BB0_30;
	setp.neu.f64 	%p53, %fd3, 0d7FF0000000000000;
	@%p53 bra 	$L__BB0_31;
	setp.lt.s32 	%p54, %r2, 0;
	setp.lt.s32 	%p55, %r15, 0;
	selp.b32 	%r67, 0, 2146435072, %p55;
	and.b32  	%r68, %r15, 2147483647;
	setp.ne.s32 	%p56, %r68, 1071644672;
	or.b32  	%r69, %r67, -2147483648;
	selp.b32 	%r70, %r69, %r67, %p56;
	selp.b32 	%r71, %r70, %r67, %p62;
	selp.b32 	%r72, %r71, %r67, %p54;
	mov.b32 	%r73, 0;
	mov.b64 	%fd90, {%r73, %r72};
	bra.uni 	$L__BB0_31;
$L__BB0_30:
	add.rn.f64 	%fd90, %fd31, %fd21;
$L__BB0_31:
	ld.param.f64 	%fd84, [_Z14tree_reductionPdddiddd_param_2];
	ld.param.f64 	%fd81, [_Z14tree_reductionPdddiddd_param_1];
	setp.eq.f64 	%p57, %fd31, 0d3FF0000000000000;
	setp.eq.s32 	%p58, %r77, 1;
	selp.f64 	%fd73, 0d3FF0000000000000, %fd90, %p58;
	selp.f64 	%fd74, 0d3FF0000000000000, %fd73, %p57;
	mul.f64 	%fd75, %fd81, %fd74;
	sub.f64 	%fd76, %fd84, %fd75;
	mul.f64 	%fd77, %fd1, %fd20;
	max.f64 	%fd78, %fd77, %fd76;
	st.global.f64 	[%rd1], %fd78;
$L__BB0_32:
	bar.sync 	0;
	add.s32 	%r77, %r77, -2;
	add.s32 	%r76, %r76, 2;
	add.s32 	%r75, %r75, -2;
	setp.gt.u32 	%p59, %r13, 2;
	@%p59 bra 	$L__BB0_14;
$L__BB0_33:
	ret;

}
	// .globl	_Z12tree_builderPdddiddd
.visible .entry _Z12tree_builderPdddiddd(
	.param .u64 .ptr .align 1 _Z12tree_builderPdddiddd_param_0,
	.param .f64 _Z12tree_builderPdddiddd_param_1,
	.param .f64 _Z12tree_builderPdddiddd_param_2,
	.param .u32 _Z12tree_builderPdddiddd_param_3,
	.param .f64 _Z12tree_builderPdddiddd_param_4,
	.param .f64 _Z12tree_builderPdddiddd_param_5,
	.param .f64 _Z12tree_builderPdddiddd_param_6
)
{
	.reg .pred 	%p<81>;
	.reg .b32 	%r<94>;
	.reg .b64 	%rd<13>;
	.reg .b64 	%fd<113>;

	ld.param.u64 	%rd6, [_Z12tree_builderPdddiddd_param_0];
	ld.param.u32 	%r22, [_Z12tree_builderPdddiddd_param_3];
	ld.param.f64 	%fd37, [_Z12tree_builderPdddiddd_param_4];
	ld.param.f64 	%fd38, [_Z12tree_builderPdddiddd_param_5];
	ld.param.f64 	%fd39, [_Z12tree_builderPdddiddd_param_6];
	mov.u32 	%r1, %tid.x;
	shl.b32 	%r2, %r1, 1;
	sub.s32 	%r3, %r2, %r22;
	cvt.rn.f64.s32 	%fd1, %r3;
	{
	.reg .b32 %temp; 
	mov.b64 	{%temp, %r4}, %fd38;
	}
	{
	.reg .b32 %temp; 
	mov.b64 	{%temp, %r5}, %fd1;
	}
	shr.u32 	%r23, %r5, 20;
	and.b32  	%r24, %r23, 2047;
	add.s32 	%r25, %r24, -1012;
	mov.b64 	%rd7, %fd1;
	shl.b64 	%rd1, %rd7, %r25;
	setp.eq.s64 	%p77, %rd1, -9223372036854775808;
	abs.f64 	%fd2, %fd38;
	{ // callseq 3, 0
	.param .b64 param0;
	st.param.f64 	[param0], %fd2;
	.param .b64 param1;
	st.param.f64 	[param1], %fd1;
	.param .b64 retval0;
	call.uni (retval0), 
	__internal_accurate_pow, 
	(
	param0, 
	param1
	);
	ld.param.f64 	%fd40, [retval0];
	} // callseq 3
	setp.lt.s32 	%p14, %r4, 0;
	neg.f64 	%fd42, %fd40;
	selp.f64 	%fd43, %fd42, %fd40, %p77;
	selp.f64 	%fd106, %fd43, %fd40, %p14;
	setp.neu.f64 	%p15, %fd38, 0d0000000000000000;
	@%p15 bra 	$L__BB1_2;
	setp.eq.s64 	%p16, %rd1, -9223372036854775808;
	abs.f64 	%fd44, %fd1;
	setp.neu.f64 	%p17, %fd44, 0d3FE0000000000000;
	and.pred  	%p77, %p17, %p16;
	selp.b32 	%r26, %r4, 0, %p77;
	setp.lt.s32 	%p18, %r5, 0;
	or.b32  	%r27, %r26, 2146435072;
	selp.b32 	%r28, %r27, %r26, %p18;
	mov.b32 	%r29, 0;
	mov.b64 	%fd106, {%r29, %r28};
$L__BB1_2:
	add.f64 	%fd45, %fd38, %fd1;
	{
	.reg .b32 %temp; 
	mov.b64 	{%temp, %r30}, %fd45;
	}
	and.b32  	%r31, %r30, 2146435072;
	setp.ne.s32 	%p19, %r31, 2146435072;
	@%p19 bra 	$L__BB1_7;
	setp.num.f64 	%p20, %fd38, %fd38;
	@%p20 bra 	$L__BB1_5;
	add.rn.f64 	%fd106, %fd38, %fd1;
	bra.uni 	$L__BB1_7;
$L__BB1_5:
	setp.neu.f64 	%p21, %fd2, 0d7FF0000000000000;
	@%p21 bra 	$L__BB1_7;
	setp.lt.s32 	%p22, %r4, 0;
	setp.lt.s32 	%p23, %r5, 0;
	selp.b32 	%r32, 0, 2146435072, %p23;
	and.b32  	%r33, %r5, 2147483647;
	setp.ne.s32 	%p24, %r33, 1071644672;
	or.b32  	%r34, %r32, -2147483648;
	selp.b32 	%r35, %r34, %r32, %p24;
	selp.b32 	%r36, %r35, %r32, %p77;
	selp.b32 	%r37, %r36, %r32, %p22;
	mov.b32 	%r38, 0;
	mov.b64 	%fd106, {%r38, %r37};
$L__BB1_7:
	ld.param.f64 	%fd101, [_Z12tree_builderPdddiddd_param_2];
	ld.param.f64 	%fd97, [_Z12tree_builderPdddiddd_param_1];
	setp.eq.f64 	%p25, %fd38, 0d3FF0000000000000;
	setp.eq.s32 	%p26, %r3, 0;
	selp.f64 	%fd46, 0d3FF0000000000000, %fd106, %p26;
	selp.f64 	%fd47, 0d3FF0000000000000, %fd46, %p25;
	mul.f64 	%fd48, %fd97, %fd47;
	sub.f64 	%fd49, %fd101, %fd48;
	max.f64 	%fd50, %fd49, 0d0000000000000000;
	cvta.to.global.u64 	%rd8, %rd6;
	mul.wide.u32 	%rd9, %r1, 8;
	add.s64 	%rd2, %rd8, %rd9;
	st.global.f64 	[%rd2], %fd50;
	setp.lt.s32 	%p27, %r22, 1;
	@%p27 bra 	$L__BB1_39;
	rcp.rn.f64 	%fd9, %fd37;
	mov.f64 	%fd51, 0d3FF0000000000000;
	sub.f64 	%fd10, %fd51, %fd39;
	and.b32  	%r39, %r22, 1;
	setp.eq.b32 	%p28, %r39, 1;
	not.pred 	%p29, %p28;
	mov.u32 	%r90, %r22;
	@%p29 bra 	$L__BB1_18;
	add.s32 	%r90, %r22, -1;
	bar.sync 	0;
	setp.ge.u32 	%p30, %r1, %r22;
	@%p30 bra 	$L__BB1_18;
	setp.neu.f64 	%p31, %fd38, 0d0000000000000000;
	setp.lt.s32 	%p32, %r4, 0;
	ld.global.f64 	%fd52, [%rd2+8];
	ld.global.f64 	%fd53, [%rd2];
	mul.f64 	%fd54, %fd10, %fd53;
	fma.rn.f64 	%fd11, %fd39, %fd52, %fd54;
	sub.s32 	%r7, %r2, %r90;
	cvt.rn.f64.s32 	%fd12, %r7;
	{
	.reg .b32 %temp; 
	mov.b64 	{%temp, %r8}, %fd12;
	}
	shr.u32 	%r40, %r8, 20;
	and.b32  	%r41, %r40, 2047;
	add.s32 	%r42, %r41, -1012;
	mov.b64 	%rd10, %fd12;
	shl.b64 	%rd3, %rd10, %r42;
	setp.eq.s64 	%p78, %rd3, -9223372036854775808;
	{ // callseq 4, 0
	.param .b64 param0;
	st.param.f64 	[param0], %fd2;
	.param .b64 param1;
	st.param.f64 	[param1], %fd12;
	.param .b64 retval0;
	call.uni (retval0), 
	__internal_accurate_pow, 
	(
	param0, 
	param1
	);
	ld.param.f64 	%fd55, [retval0];
	} // callseq 4
	neg.f64 	%fd57, %fd55;
	selp.f64 	%fd58, %fd57, %fd55, %p78;
	selp.f64 	%fd108, %fd58, %fd55, %p32;
	@%p31 bra 	$L__BB1_12;
	setp.eq.s64 	%p34, %rd3, -9223372036854775808;
	abs.f64 	%fd59, %fd12;
	setp.neu.f64 	%p35, %fd59, 0d3FE0000000000000;
	and.pred  	%p78, %p35, %p34;
	selp.b32 	%r43, %r4, 0, %p78;
	setp.lt.s32 	%p36, %r8, 0;
	or.b32  	%r44, %r43, 2146435072;
	selp.b32 	%r45, %r44, %r43, %p36;
	mov.b32 	%r46, 0;
	mov.b64 	%fd108, {%r46, %r45};
$L__BB1_12:
	add.f64 	%fd60, %fd38, %fd12;
	{
	.reg .b32 %temp; 
	mov.b64 	{%temp, %r47}, %fd60;
	}
	and.b32  	%r48, %r47, 2146435072;
	setp.ne.s32 	%p37, %r48, 2146435072;
	@%p37 bra 	$L__BB1_17;
	setp.nan.f64 	%p38, %fd38, %fd38;
	@%p38 bra 	$L__BB1_16;
	setp.neu.f64 	%p39, %fd2, 0d7FF0000000000000;
	@%p39 bra 	$L__BB1_17;
	setp.lt.s32 	%p40, %r4, 0;
	setp.lt.s32 	%p41, %r8, 0;
	selp.b32 	%r49, 0, 2146435072, %p41;
	and.b32  	%r50, %r8, 2147483647;
	setp.ne.s32 	%p42, %r50, 1071644672;
	or.b32  	%r51, %r49, -2147483648;
	selp.b32 	%r52, %r51, %r49, %p42;
	selp.b32 	%r53, %r52, %r49, %p78;
	selp.b32 	%r54, %r53, %r49, %p40;
	mov.b32 	%r55, 0;
	mov.b64 	%fd108, {%r55, %r54};
	bra.uni 	$L__BB1_17;
$L__BB1_16:
	add.rn.f64 	%fd108, %fd38, %fd12;
$L__BB1_17:
	ld.param.f64 	%fd102, [_Z12tree_builderPdddiddd_param_2];
	ld.param.f64 	%fd98, [_Z12tree_builderPdddiddd_param_1];
	setp.eq.f64 	%p43, %fd38, 0d3FF0000000000000;
	setp.eq.s32 	%p44, %r7, 0;
	selp.f64 	%fd61, 0d3FF0000000000000, %fd108, %p44;
	selp.f64 	%fd62, 0d3FF0000000000000, %fd61, %p43;
	mul.f64 	%fd63, %fd98, %fd62;
	sub.f64 	%fd64, %fd102, %fd63;
	mul.f64 	%fd65, %fd9, %fd11;
	max.f64 	%fd66, %fd65, %fd64;
	st.global.f64 	[%rd2], %fd66;
$L__BB1_18:
	setp.eq.s32 	%p45, %r22, 1;
	@%p45 bra 	$L__BB1_39;
	add.s32 	%r91, %r90, -1;
	sub.s32 	%r93, %r91, %r2;
	sub.s32 	%r56, %r2, %r90;
	add.s32 	%r92, %r56, 1;
$L__BB1_20:
	add.s32 	%r16, %r91, 1;
	bar.sync 	0;
	setp.ge.s32 	%p46, %r1, %r16;
	@%p46 bra 	$L__BB1_29;
	setp.neu.f64 	%p47, %fd38, 0d0000000000000000;
	setp.lt.s32 	%p48, %r4, 0;
	ld.global.f64 	%fd67, [%rd2+8];
	ld.global.f64 	%fd68, [%rd2];
	mul.f64 	%fd69, %fd10, %fd68;
	fma.rn.f64 	%fd19, %fd39, %fd67, %fd69;
	cvt.rn.f64.s32 	%fd20, %r92;
	{
	.reg .b32 %temp; 
	mov.b64 	{%temp, %r17}, %fd20;
	}
	shr.u32 	%r57, %r17, 20;
	and.b32  	%r58, %r57, 2047;
	add.s32 	%r59, %r58, -1012;
	mov.b64 	%rd11, %fd20;
	shl.b64 	%rd4, %rd11, %r59;
	setp.eq.s64 	%p79, %rd4, -9223372036854775808;
	{ // callseq 5, 0
	.param .b64 param0;
	st.param.f64 	[param0], %fd2;
	.param .b64 param1;
	st.param.f64 	[param1], %fd20;
	.param .b64 retval0;
	call.uni (retval0), 
	__internal_accurate_pow, 
	(
	param0, 
	param1
	);
	ld.param.f64 	%fd70, [retval0];
	} // callseq 5
	neg.f64 	%fd72, %fd70;
	selp.f64 	%fd73, %fd72, %fd70, %p79;
	selp.f64 	%fd110, %fd73, %fd70, %p48;
	@%p47 bra 	$L__BB1_23;
	setp.eq.s64 	%p50, %rd4, -9223372036854775808;
	abs.f64 	%fd74, %fd20;
	setp.neu.f64 	%p51, %fd74, 0d3FE0000000000000;
	and.pred  	%p79, %p51, %p50;
	selp.b32 	%r60, %r4, 0, %p79;
	setp.lt.s32 	%p52, %r17, 0;
	or.b32  	%r61, %r60, 2146435072;
	selp.b32 	%r62, %r61, %r60, %p52;
	mov.b32 	%r63, 0;
	mov.b64 	%fd110, {%r63, %r62};
$L__BB1_23:
	add.f64 	%fd75, %fd38, %fd20;
	{
	.reg .b32 %temp; 
	mov.b64 	{%temp, %r64}, %fd75;
	}
	and.b32  	%r65, %r64, 2146435072;
	setp.ne.s32 	%p53, %r65, 2146435072;
	@%p53 bra 	$L__BB1_28;
	setp.num.f64 	%p54, %fd38, %fd38;
	@%p54 bra 	$L__BB1_26;
	add.rn.f64 	%fd110, %fd38, %fd20;
	bra.uni 	$L__BB1_28;
$L__BB1_26:
	setp.neu.f64 	%p55, %fd2, 0d7FF0000000000000;
	@%p55 bra 	$L__BB1_28;
	setp.lt.s32 	%p56, %r4, 0;
	setp.lt.s32 	%p57, %r17, 0;
	selp.b32 	%r66, 0, 2146435072, %p57;
	and.b32  	%r67, %r17, 2147483647;
	setp.ne.s32 	%p58, %r67, 1071644672;
	or.b32  	%r68, %r66, -2147483648;
	selp.b32 	%r69, %r68, %r66, %p58;
	selp.b32 	%r70, %r69, %r66, %p79;
	selp.b32 	%r71, %r70, %r66, %p56;
	mov.b32 	%r72, 0;
	mov.b64 	%fd110, {%r72, %r71};
$L__BB1_28:
	ld.param.f64 	%fd103, [_Z12tree_builderPdddiddd_param_2];
	ld.param.f64 	%fd99, [_Z12tree_builderPdddiddd_param_1];
	setp.eq.f64 	%p59, %fd38, 0d3FF0000000000000;
	setp.eq.s32 	%p60, %r92, 0;
	selp.f64 	%fd76, 0d3FF0000000000000, %fd110, %p60;
	selp.f64 	%fd77, 0d3FF0000000000000, %fd76, %p59;
	mul.f64 	%fd78, %fd99, %fd77;
	sub.f64 	%fd79, %fd103, %fd78;
	mul.f64 	%fd80, %fd9, %fd19;
	max.f64 	%fd81, %fd80, %fd79;
	st.global.f64 	[%rd2], %fd81;
$L__BB1_29:
	bar.sync 	0;
	setp.ge.s32 	%p61, %r1, %r91;
	@%p61 bra 	$L__BB1_38;
	setp.neu.f64 	%p62, %fd38, 0d0000000000000000;
	setp.lt.s32 	%p63, %r4, 0;
	ld.global.f64 	%fd82, [%rd2+8];
	ld.global.f64 	%fd83, [%rd2];
	mul.f64 	%fd84, %fd10, %fd83;
	fma.rn.f64 	%fd27, %fd39, %fd82, %fd84;
	add.s32 	%r73, %r92, 1;
	cvt.rn.f64.s32 	%fd28, %r73;
	{
	.reg .b32 %temp; 
	mov.b64 	{%temp, %r18}, %fd28;
	}
	shr.u32 	%r74, %r18, 20;
	and.b32  	%r75, %r74, 2047;
	add.s32 	%r76, %r75, -1012;
	mov.b64 	%rd12, %fd28;
	shl.b64 	%rd5, %rd12, %r76;
	setp.eq.s64 	%p80, %rd5, -9223372036854775808;
	{ // callseq 6, 0
	.param .b64 param0;
	st.param.f64 	[param0], %fd2;
	.param .b64 param1;
	st.param.f64 	[param1], %fd28;
	.param .b64 retval0;
	call.uni (retval0), 
	__internal_accurate_pow, 
	(
	param0, 
	param1
	);
	ld.param.f64 	%fd85, [retval0];
	} // callseq 6
	neg.f64 	%fd87, %fd85;
	selp.f64 	%fd88, %fd87, %fd85, %p80;
	selp.f64 	%fd112, %fd88, %fd85, %p63;
	@%p62 bra 	$L__BB1_32;
	setp.eq.s64 	%p65, %rd5, -9223372036854775808;
	abs.f64 	%fd89, %fd28;
	setp.neu.f64 	%p66, %fd89, 0d3FE0000000000000;
	and.pred  	%p80, %p66, %p65;
	selp.b32 	%r77, %r4, 0, %p80;
	setp.lt.s32 	%p67, %r18, 0;
	or.b32  	%r78, %r77, 2146435072;
	selp.b32 	%r79, %r78, %r77, %p67;
	mov.b32 	%r80, 0;
	mov.b64 	%fd112, {%r80, %r79};
$L__BB1_32:
	add.f64 	%fd90, %fd38, %fd28;
	{
	.reg .b32 %temp; 
	mov.b64 	{%temp, %r81}, %fd90;
	}
	and.b32  	%r82, %r81, 2146435072;
	setp.ne.s32 	%p68, %r82, 2146435072;
	@%p68 bra 	$L__BB1_37;
	setp.nan.f64 	%p69, %fd38, %fd38;
	@%p69 bra 	$L__BB1_36;
	setp.neu.f64 	%p70, %fd2, 0d7FF0000000000000;
	@%p70 bra 	$L__BB1_37;
	setp.lt.s32 	%p71, %r4, 0;
	setp.lt.s32 	%p72, %r18, 0;
	selp.b32 	%r83, 0, 2146435072, %p72;
	and.b32  	%r84, %r18, 2147483647;
	setp.ne.s32 	%p73, %r84, 1071644672;
	or.b32  	%r85, %r83, -2147483648;
	selp.b32 	%r86, %r85, %r83, %p73;
	selp.b32 	%r87, %r86, %r83, %p80;
	selp.b32 	%r88, %r87, %r83, %p71;
	mov.b32 	%r89, 0;
	mov.b64 	%fd112, {%r89, %r88};
	bra.uni 	$L__BB1_37;
$L__BB1_36:
	add.rn.f64 	%fd112, %fd38, %fd28;
$L__BB1_37:
	ld.param.f64 	%fd104, [_Z12tree_builderPdddiddd_param_2];
	ld.param.f64 	%fd100, [_Z12tree_builderPdddiddd_param_1];
	setp.eq.f64 	%p74, %fd38, 0d3FF0000000000000;
	setp.eq.s32 	%p75, %r93, 1;
	selp.f64 	%fd91, 0d3FF0000000000000, %fd112, %p75;
	selp.f64 	%fd92, 0d3FF0000000000000, %fd91, %p74;
	mul.f64 	%fd93, %fd100, %fd92;
	sub.f64 	%fd94, %fd104, %fd93;
	mul.f64 	%fd95, %fd9, %fd27;
	max.f64 	%fd96, %fd95, %fd94;
	st.global.f64 	[%rd2], %fd96;
$L__BB1_38:
	add.s32 	%r93, %r93, -2;
	add.s32 	%r92, %r92, 2;
	add.s32 	%r91, %r91, -2;
	setp.gt.u32 	%p76, %r16, 2;
	@%p76 bra 	$L__BB1_20;
$L__BB1_39:
	ret;

}
	// .globl	_Z19tree_builder_sharedPdddiddd
.visible .entry _Z19tree_builder_sharedPdddiddd(
	.param .u64 .ptr .align 1 _Z19tree_builder_sharedPdddiddd_param_0,
	.param .f64 _Z19tree_builder_sharedPdddiddd_param_1,
	.param .f64 _Z19tree_builder_sharedPdddiddd_param_2,
	.param .u32 _Z19tree_builder_sharedPdddiddd_param_3,
	.param .f64 _Z19tree_builder_sharedPdddiddd_param_4,
	.param .f64 _Z19tree_builder_sharedPdddiddd_param_5,
	.param .f64 _Z19tree_builder_sharedPdddiddd_param_6
)
{
	.reg .pred 	%p<82>;
	.reg .b32 	%r<118>;
	.reg .b64 	%rd<12>;
	.reg .b64 	%fd<111>;
	// demoted variable
	.shared .align 8 .b8 _ZZ19tree_builder_sharedPdddidddE4tree[8192];
	ld.param.f64 	%fd36, [_Z19tree_builder_sharedPdddiddd_param_1];
	ld.param.u32 	%r23, [_Z19tree_builder_sharedPdddiddd_param_3];
	ld.param.f64 	%fd38, [_Z19tree_builder_sharedPdddiddd_param_4];
	ld.param.f64 	%fd39, [_Z19tree_builder_sharedPdddiddd_param_5];
	ld.param.f64 	%fd40, [_Z19tree_builder_sharedPdddiddd_param_6];
	mov.u32 	%r1, %tid.x;
	setp.gt.s32 	%p13, %r1, %r23;
	shl.b32 	%r24, %r1, 3;
	mov.u32 	%r25, _ZZ19tree_builder_sharedPdddidddE4tree;
	add.s32 	%r2, %r25, %r24;
	@%p13 bra 	$L__BB2_9;
	shl.b32 	%r26, %r1, 1;
	sub.s32 	%r3, %r26, %r23;
	cvt.rn.f64.s32 	%fd1, %r3;
	{
	.reg .b32 %temp; 
	mov.b64 	{%temp, %r4}, %fd39;
	}
	{
	.reg .b32 %temp; 
	mov.b64 	{%temp, %r5}, %fd1;
	}
	shr.u32 	%r27, %r5, 20;
	and.b32  	%r28, %r27, 2047;
	add.s32 	%r29, %r28, -1012;
	mov.b64 	%rd6, %fd1;
	shl.b64 	%rd1, %rd6, %r29;
	setp.eq.s64 	%p78, %rd1, -9223372036854775808;
	abs.f64 	%fd2, %fd39;
	{ // callseq 7, 0
	.param .b64 param0;
	st.param.f64 	[param0], %fd2;
	.param .b64 param1;
	st.param.f64 	[param1], %fd1;
	.param .b64 retval0;
	call.uni (retval0), 
	__internal_accurate_pow, 
	(
	param0, 
	param1
	);
	ld.param.f64 	%fd41, [retval0];
	} // callseq 7
	setp.lt.s32 	%p15, %r4, 0;
	neg.f64 	%fd43, %fd41;
	selp.f64 	%fd44, %fd43, %fd41, %p78;
	selp.f64 	%fd104, %fd44, %fd41, %p15;
	setp.neu.f64 	%p16, %fd39, 0d0000000000000000;
	@%p16 bra 	$L__BB2_3;
	setp.eq.s64 	%p17, %rd1, -9223372036854775808;
	abs.f64 	%fd45, %fd1;
	setp.neu.f64 	%p18, %fd45, 0d3FE0000000000000;
	and.pred  	%p78, %p18, %p17;
	selp.b32 	%r30, %r4, 0, %p78;
	setp.lt.s32 	%p19, %r5, 0;
	or.b32  	%r31, %r30, 2146435072;
	selp.b32 	%r32, %r31, %r30, %p19;
	mov.b32 	%r33, 0;
	mov.b64 	%fd104, {%r33, %r32};
$L__BB2_3:
	add.f64 	%fd46, %fd39, %fd1;
	{
	.reg .b32 %temp; 
	mov.b64 	{%temp, %r34}, %fd46;
	}
	and.b32  	%r35, %r34, 2146435072;
	setp.ne.s32 	%p20, %r35, 2146435072;
	@%p20 bra 	$L__BB2_8;
	setp.num.f64 	%p21, %fd39, %fd39;
	@%p21 bra 	$L__BB2_6;
	add.rn.f64 	%fd104, %fd39, %fd1;
	bra.uni 	$L__BB2_8;
$L__BB2_6:
	setp.neu.f64 	%p22, %fd2, 0d7FF0000000000000;
	@%p22 bra 	$L__BB2_8;
	setp.lt.s32 	%p23, %r4, 0;
	setp.lt.s32 	%p24, %r5, 0;
	selp.b32 	%r36, 0, 2146435072, %p24;
	and.b32  	%r37, %r5, 2147483647;
	setp.ne.s32 	%p25, %r37, 1071644672;
	or.b32  	%r38, %r36, -2147483648;
	selp.b32 	%r39, %r38, %r36, %p25;
	selp.b32 	%r40, %r39, %r36, %p78;
	selp.b32 	%r41, %r40, %r36, %p23;
	mov.b32 	%r42, 0;
	mov.b64 	%fd104, {%r42, %r41};
$L__BB2_8:
	ld.param.f64 	%fd99, [_Z19tree_builder_sharedPdddiddd_param_2];
	setp.eq.f64 	%p26, %fd39, 0d3FF0000000000000;
	setp.eq.s32 	%p27, %r3, 0;
	selp.f64 	%fd47, 0d3FF0000000000000, %fd104, %p27;
	selp.f64 	%fd48, 0d3FF0000000000000, %fd47, %p26;
	mul.f64 	%fd49, %fd36, %fd48;
	sub.f64 	%fd50, %fd99, %fd49;
	max.f64 	%fd51, %fd50, 0d0000000000000000;
	st.shared.f64 	[%r2], %fd51;
$L__BB2_9:
	setp.lt.s32 	%p28, %r23, 1;
	@%p28 bra 	$L__BB2_41;
	rcp.rn.f64 	%fd9, %fd38;
	mov.f64 	%fd52, 0d3FF0000000000000;
	sub.f64 	%fd10, %fd52, %fd40;
	{
	.reg .b32 %temp; 
	mov.b64 	{%temp, %r6}, %fd39;
	}
	abs.f64 	%fd11, %fd39;
	and.b32  	%r43, %r23, 1;
	setp.eq.b32 	%p29, %r43, 1;
	not.pred 	%p30, %p29;
	mov.u32 	%r114, %r23;
	@%p30 bra 	$L__BB2_20;
	add.s32 	%r114, %r23, -1;
	bar.sync 	0;
	setp.ge.u32 	%p31, %r1, %r23;
	@%p31 bra 	$L__BB2_20;
	setp.neu.f64 	%p32, %fd39, 0d0000000000000000;
	setp.lt.s32 	%p33, %r6, 0;
	ld.shared.f64 	%fd53, [%r2+8];
	ld.shared.f64 	%fd54, [%r2];
	mul.f64 	%fd55, %fd10, %fd54;
	fma.rn.f64 	%fd12, %fd40, %fd53, %fd55;
	shl.b32 	%r47, %r1, 1;
	sub.s32 	%r8, %r47, %r114;
	cvt.rn.f64.s32 	%fd13, %r8;
	{
	.reg .b32 %temp; 
	mov.b64 	{%temp, %r9}, %fd13;
	}
	shr.u32 	%r48, %r9, 20;
	and.b32  	%r49, %r48, 2047;
	add.s32 	%r50, %r49, -1012;
	mov.b64 	%rd7, %fd13;
	shl.b64 	%rd2, %rd7, %r50;
	setp.eq.s64 	%p79, %rd2, -9223372036854775808;
	{ // callseq 8, 0
	.param .b64 param0;
	st.param.f64 	[param0], %fd11;
	.param .b64 param1;
	st.param.f64 	[param1], %fd13;
	.param .b64 retval0;
	call.uni (retval0), 
	__internal_accurate_pow, 
	(
	param0, 
	param1
	);
	ld.param.f64 	%fd56, [retval0];
	} // callseq 8
	neg.f64 	%fd58, %fd56;
	selp.f64 	%fd59, %fd58, %fd56, %p79;
	selp.f64 	%fd106, %fd59, %fd56, %p33;
	@%p32 bra 	$L__BB2_14;
	setp.eq.s64 	%p35, %rd2, -9223372036854775808;
	abs.f64 	%fd60, %fd13;
	setp.neu.f64 	%p36, %fd60, 0d3FE0000000000000;
	and.pred  	%p79, %p36, %p35;
	selp.b32 	%r51, %r6, 0, %p79;
	setp.lt.s32 	%p37, %r9, 0;
	or.b32  	%r52, %r51, 2146435072;
	selp.b32 	%r53, %r52, %r51, %p37;
	mov.b32 	%r54, 0;
	mov.b64 	%fd106, {%r54, %r53};
$L__BB2_14:
	add.f64 	%fd61, %fd39, %fd13;
	{
	.reg .b32 %temp; 
	mov.b64 	{%temp, %r55}, %fd61;
	}
	and.b32  	%r56, %r55, 2146435072;
	setp.ne.s32 	%p38, %r56, 2146435072;
	@%p38 bra 	$L__BB2_19;
	setp.nan.f64 	%p39, %fd39, %fd39;
	@%p39 bra 	$L__BB2_18;
	setp.neu.f64 	%p40, %fd11, 0d7FF0000000000000;
	@%p40 bra 	$L__BB2_19;
	setp.lt.s32 	%p41, %r6, 0;
	setp.lt.s32 	%p42, %r9, 0;
	selp.b32 	%r57, 0, 2146435072, %p42;
	and.b32  	%r58, %r9, 2147483647;
	setp.ne.s32 	%p43, %r58, 1071644672;
	or.b32  	%r59, %r57, -2147483648;
	selp.b32 	%r60, %r59, %r57, %p43;
	selp.b32 	%r61, %r60, %r57, %p79;
	selp.b32 	%r62, %r61, %r57, %p41;
	mov.b32 	%r63, 0;
	mov.b64 	%fd106, {%r63, %r62};
	bra.uni 	$L__BB2_19;
$L__BB2_18:
	add.rn.f64 	%fd106, %fd39, %fd13;
$L__BB2_19:
	ld.param.f64 	%fd100, [_Z19tree_builder_sharedPdddiddd_param_2];
	setp.eq.f64 	%p44, %fd39, 0d3FF0000000000000;
	setp.eq.s32 	%p45, %r8, 0;
	selp.f64 	%fd62, 0d3FF0000000000000, %fd106, %p45;
	selp.f64 	%fd63, 0d3FF0000000000000, %fd62, %p44;
	mul.f64 	%fd64, %fd36, %fd63;
	sub.f64 	%fd65, %fd100, %fd64;
	mul.f64 	%fd66, %fd9, %fd12;
	max.f64 	%fd67, %fd66, %fd65;
	mov.u32 	%r65, _ZZ19tree_builder_sharedPdddidddE4tree;
	add.s32 	%r66, %r65, %r24;
	st.shared.f64 	[%r66], %fd67;
$L__BB2_20:
	setp.eq.s32 	%p46, %r23, 1;
	@%p46 bra 	$L__BB2_41;
	add.s32 	%r115, %r114, -1;
	shl.b32 	%r67, %r1, 1;
	sub.s32 	%r117, %r115, %r67;
	sub.s32 	%r68, %r67, %r114;
	add.s32 	%r116, %r68, 1;
$L__BB2_22:
	add.s32 	%r17, %r115, 1;
	bar.sync 	0;
	setp.ge.s32 	%p47, %r1, %r17;
	@%p47 bra 	$L__BB2_31;
	setp.neu.f64 	%p48, %fd39, 0d0000000000000000;
	setp.lt.s32 	%p49, %r6, 0;
	mov.u32 	%r70, _ZZ19tree_builder_sharedPdddidddE4tree;
	add.s32 	%r71, %r70, %r24;
	ld.shared.f64 	%fd68, [%r71+8];
	ld.shared.f64 	%fd69, [%r71];
	mul.f64 	%fd70, %fd10, %fd69;
	fma.rn.f64 	%fd20, %fd40, %fd68, %fd70;
	cvt.rn.f64.s32 	%fd21, %r116;
	{
	.reg .b32 %temp; 
	mov.b64 	{%temp, %r18}, %fd21;
	}
	shr.u32 	%r72, %r18, 20;
	and.b32  	%r73, %r72, 2047;
	add.s32 	%r74, %r73, -1012;
	mov.b64 	%rd8, %fd21;
	shl.b64 	%rd3, %rd8, %r74;
	setp.eq.s64 	%p80, %rd3, -9223372036854775808;
	{ // callseq 9, 0
	.param .b64 param0;
	st.param.f64 	[param0], %fd11;
	.param .b64 param1;
	st.param.f64 	[param1], %fd21;
	.param .b64 retval0;
	call.uni (retval0), 
	__internal_accurate_pow, 
	(
	param0, 
	param1
	);
	ld.param.f64 	%fd71, [retval0];
	} // callseq 9
	neg.f64 	%fd73, %fd71;
	selp.f64 	%fd74, %fd73, %fd71, %p80;
	selp.f64 	%fd108, %fd74, %fd71, %p49;
	@%p48 bra 	$L__BB2_25;
	setp.eq.s64 	%p51, %rd3, -9223372036854775808;
	abs.f64 	%fd75, %fd21;
	setp.neu.f64 	%p52, %fd75, 0d3FE0000000000000;
	and.pred  	%p80, %p52, %p51;
	selp.b32 	%r75, %r6, 0, %p80;
	setp.lt.s32 	%p53, %r18, 0;
	or.b32  	%r76, %r75, 2146435072;
	selp.b32 	%r77, %r76, %r75, %p53;
	mov.b32 	%r78, 0;
	mov.b64 	%fd108, {%r78, %r77};
$L__BB2_25:
	add.f64 	%fd76, %fd39, %fd21;
	{
	.reg .b32 %temp; 
	mov.b64 	{%temp, %r79}, %fd76;
	}
	and.b32  	%r80, %r79, 2146435072;
	setp.ne.s32 	%p54, %r80, 2146435072;
	@%p54 bra 	$L__BB2_30;
	setp.num.f64 	%p55, %fd39, %fd39;
	@%p55 bra 	$L__BB2_28;
	add.rn.f64 	%fd108, %fd39, %fd21;
	bra.uni 	$L__BB2_30;
$L__BB2_28:
	setp.neu.f64 	%p56, %fd11, 0d7FF0000000000000;
	@%p56 bra 	$L__BB2_30;
	setp.lt.s32 	%p57, %r6, 0;
	setp.lt.s32 	%p58, %r18, 0;
	selp.b32 	%r81, 0, 2146435072, %p58;
	and.b32  	%r82, %r18, 2147483647;
	setp.ne.s32 	%p59, %r82, 1071644672;
	or.b32  	%r83, %r81, -2147483648;
	selp.b32 	%r84, %r83, %r81, %p59;
	selp.b32 	%r85, %r84, %r81, %p80;
	selp.b32 	%r86, %r85, %r81, %p57;
	mov.b32 	%r87, 0;
	mov.b64 	%fd108, {%r87, %r86};
$L__BB2_30:
	ld.param.f64 	%fd101, [_Z19tree_builder_sharedPdddiddd_param_2];
	setp.eq.f64 	%p60, %fd39, 0d3FF0000000000000;
	setp.eq.s32 	%p61, %r116, 0;
	selp.f64 	%fd77, 0d3FF0000000000000, %fd108, %p61;
	selp.f64 	%fd78, 0d3FF0000000000000, %fd77, %p60;
	mul.f64 	%fd79, %fd36, %fd78;
	sub.f64 	%fd80, %fd101, %fd79;
	mul.f64 	%fd81, %fd9, %fd20;
	max.f64 	%fd82, %fd81, %fd80;
	st.shared.f64 	[%r71], %fd82;
$L__BB2_31:
	bar.sync 	0;
	setp.ge.s32 	%p62, %r1, %r115;
	@%p62 bra 	$L__BB2_40;
	setp.neu.f64 	%p63, %fd39, 0d0000000000000000;
	setp.lt.s32 	%p64, %r6, 0;
	mov.u32 	%r92, _ZZ19tree_builder_sharedPdddidddE4tree;
	add.s32 	%r93, %r92, %r24;
	ld.shared.f64 	%fd83, [%r93+8];
	ld.shared.f64 	%fd84, [%r93];
	mul.f64 	%fd85, %fd10, %fd84;
	fma.rn.f64 	%fd28, %fd40, %fd83, %fd85;
	add.s32 	%r94, %r116, 1;
	cvt.rn.f64.s32 	%fd29, %r94;
	{
	.reg .b32 %temp; 
	mov.b64 	{%temp, %r19}, %fd29;
	}
	shr.u32 	%r95, %r19, 20;
	and.b32  	%r96, %r95, 2047;
	add.s32 	%r97, %r96, -1012;
	mov.b64 	%rd9, %fd29;
	shl.b64 	%rd4, %rd9, %r97;
	setp.eq.s64 	%p81, %rd4, -9223372036854775808;
	{ // callseq 10, 0
	.param .b64 param0;
	st.param.f64 	[param0], %fd11;
	.param .b64 param1;
	st.param.f64 	[param1], %fd29;
	.param .b64 retval0;
	call.uni (retval0), 
	__internal_accurate_pow, 
	(
	param0, 
	param1
	);
	ld.param.f64 	%fd86, [retval0];
	} // callseq 10
	neg.f64 	%fd88, %fd86;
	selp.f64 	%fd89, %fd88, %fd86, %p81;
	selp.f64 	%fd110, %fd89, %fd86, %p64;
	@%p63 bra 	$L__BB2_34;
	setp.eq.s64 	%p66, %rd4, -9223372036854775808;
	abs.f64 	%fd90, %fd29;
	setp.neu.f64 	%p67, %fd90, 0d3FE0000000000000;
	and.pred  	%p81, %p67, %p66;
	selp.b32 	%r98, %r6, 0, %p81;
	setp.lt.s32 	%p68, %r19, 0;
	or.b32  	%r99, %r98, 2146435072;
	selp.b32 	%r100, %r99, %r98, %p68;
	mov.b32 	%r101, 0;
	mov.b64 	%fd110, {%r101, %r100};
$L__BB2_34:
	add.f64 	%fd91, %fd39, %fd29;
	{
	.reg .b32 %temp; 
	mov.b64 	{%temp, %r102}, %fd91;
	}
	and.b32  	%r103, %r102, 2146435072;
	setp.ne.s32 	%p69, %r103, 2146435072;
	@%p69 bra 	$L__BB2_39;
	setp.nan.f64 	%p70, %fd39, %fd39;
	@%p70 bra 	$L__BB2_38;
	setp.neu.f64 	%p71, %fd11, 0d7FF0000000000000;
	@%p71 bra 	$L__BB2_39;
	setp.lt.s32 	%p72, %r6, 0;
	setp.lt.s32 	%p73, %r19, 0;
	selp.b32 	%r104, 0, 2146435072, %p73;
	and.b32  	%r105, %r19, 2147483647;
	setp.ne.s32 	%p74, %r105, 1071644672;
	or.b32  	%r106, %r104, -2147483648;
	selp.b32 	%r107, %r106, %r104, %p74;
	selp.b32 	%r108, %r107, %r104, %p81;
	selp.b32 	%r109, %r108, %r104, %p72;
	mov.b32 	%r110, 0;
	mov.b64 	%fd110, {%r110, %r109};
	bra.uni 	$L__BB2_39;
$L__BB2_38:
	add.rn.f64 	%fd110, %fd39, %fd29;
$L__BB2_39:
	ld.param.f64 	%fd102, [_Z19tree_builder_sharedPdddiddd_param_2];
	setp.eq.f64 	%p75, %fd39, 0d3FF0000000000000;
	setp.eq.s32 	%p76, %r117, 1;
	selp.f64 	%fd92, 0d3FF0000000000000, %fd110, %p76;
	selp.f64 	%fd93, 0d3FF0000000000000, %fd92, %p75;
	mul.f64 	%fd94, %fd36, %fd93;
	sub.f64 	%fd95, %fd102, %fd94;
	mul.f64 	%fd96, %fd9, %fd28;
	max.f64 	%fd97, %fd96, %fd95;
	st.shared.f64 	[%r93], %fd97;
$L__BB2_40:
	add.s32 	%r117, %r117, -2;
	add.s32 	%r116, %r116, 2;
	add.s32 	%r115, %r115, -2;
	setp.gt.u32 	%p77, %r17, 2;
	@%p77 bra 	$L__BB2_22;
$L__BB2_41:
	ld.param.u64 	%rd11, [_Z19tree_builder_sharedPdddiddd_param_0];
	cvta.to.global.u64 	%rd10, %rd11;
	ld.shared.f64 	%fd98, [_ZZ19tree_builder_sharedPdddidddE4tree];
	st.global.f64 	[%rd10], %fd98;
	ret;

}
	// .globl	_Z21tree_builder_triangleIL8BrickPos0EEvdddddiPdS1_
.visible .entry _Z21tree_builder_triangleIL8BrickPos0EEvdddddiPdS1_(
	.param .f64 _Z21tree_builder_triangleIL8BrickPos0EEvdddddiPdS1__param_0,
	.param .f64 _Z21tree_builder_triangleIL8BrickPos0EEvdddddiPdS1__param_1,
	.param .f64 _Z21tree_builder_triangleIL8BrickPos0EEvdddddiPdS1__param_2,
	.param .f64 _Z21tree_builder_triangleIL8BrickPos0EEvdddddiPdS1__param_3,
	.param .f64 _Z21tree_builder_triangleIL8BrickPos0EEvdddddiPdS1__param_4,
	.param .u32 _Z21tree_builder_triangleIL8BrickPos0EEvdddddiPdS1__param_5,
	.param .u64 .ptr .align 1 _Z21tree_builder_triangleIL8BrickPos0EEvdddddiPdS1__param_6,
	.param .u64 .ptr .align 1 _Z21tree_builder_triangleIL8BrickPos0EEvdddddiPdS1__param_7
)
{
	.reg .pred 	%p<58>;
	.reg .b32 	%r<72>;
	.reg .b64 	%rd<17>;
	.reg .b64 	%fd<88>;
	// demoted variable
	.shared .align 8 .b8 _ZZ21tree_builder_triangleIL8BrickPos0EEvdddddiPdS1_E4tree[8192];
	ld.param.f64 	%fd29, [_Z21tree_builder_triangleIL8BrickPos0EEvdddddiPdS1__param_2];
	ld.param.f64 	%fd30, [_Z21tree_builder_triangleIL8BrickPos0EEvdddddiPdS1__param_3];
	ld.param.f64 	%fd31, [_Z21tree_builder_triangleIL8BrickPos0EEvdddddiPdS1__param_4];
	ld.param.u32 	%r15, [_Z21tree_builder_triangleIL8BrickPos0EEvdddddiPdS1__param_5];
	ld.param.u64 	%rd8, [_Z21tree_builder_triangleIL8BrickPos0EEvdddddiPdS1__param_7];
	cvta.to.global.u64 	%rd1, %rd8;
	mov.u32 	%r1, %tid.x;
	shl.b32 	%r2, %r1, 1;
	add.s32 	%r16, %r2, %r15;
	add.s32 	%r3, %r16, -1024;
	cvt.rn.f64.s32 	%fd1, %r3;
	{
	.reg .b32 %temp; 
	mov.b64 	{%temp, %r4}, %fd30;
	}
	{
	.reg .b32 %temp; 
	mov.b64 	{%temp, %r5}, %fd1;
	}
	shr.u32 	%r17, %r5, 20;
	and.b32  	%r18, %r17, 2047;
	add.s32 	%r19, %r18, -1012;
	mov.b64 	%rd9, %fd1;
	shl.b64 	%rd2, %rd9, %r19;
	setp.eq.s64 	%p55, %rd2, -9223372036854775808;
	abs.f64 	%fd2, %fd30;
	{ // callseq 11, 0
	.param .b64 param0;
	st.param.f64 	[param0], %fd2;
	.param .b64 param1;
	st.param.f64 	[param1], %fd1;
	.param .b64 retval0;
	call.uni (retval0), 
	__internal_accurate_pow, 
	(
	param0, 
	param1
	);
	ld.param.f64 	%fd32, [retval0];
	} // callseq 11
	setp.lt.s32 	%p11, %r4, 0;
	neg.f64 	%fd34, %fd32;
	selp.f64 	%fd35, %fd34, %fd32, %p55;
	selp.f64 	%fd83, %fd35, %fd32, %p11;
	setp.neu.f64 	%p12, %fd30, 0d0000000000000000;
	@%p12 bra 	$L__BB3_2;
	setp.eq.s64 	%p13, %rd2, -9223372036854775808;
	abs.f64 	%fd36, %fd1;
	setp.neu.f64 	%p14, %fd36, 0d3FE0000000000000;
	and.pred  	%p55, %p14, %p13;
	selp.b32 	%r20, %r4, 0, %p55;
	setp.lt.s32 	%p15, %r5, 0;
	or.b32  	%r21, %r20, 2146435072;
	selp.b32 	%r22, %r21, %r20, %p15;
	mov.b32 	%r23, 0;
	mov.b64 	%fd83, {%r23, %r22};
$L__BB3_2:
	add.f64 	%fd37, %fd30, %fd1;
	{
	.reg .b32 %temp; 
	mov.b64 	{%temp, %r24}, %fd37;
	}
	and.b32  	%r25, %r24, 2146435072;
	setp.ne.s32 	%p16, %r25, 2146435072;
	@%p16 bra 	$L__BB3_7;
	setp.num.f64 	%p17, %fd30, %fd30;
	@%p17 bra 	$L__BB3_5;
	add.rn.f64 	%fd83, %fd30, %fd1;
	bra.uni 	$L__BB3_7;
$L__BB3_5:
	setp.neu.f64 	%p18, %fd2, 0d7FF0000000000000;
	@%p18 bra 	$L__BB3_7;
	setp.lt.s32 	%p19, %r4, 0;
	setp.lt.s32 	%p20, %r5, 0;
	selp.b32 	%r26, 0, 2146435072, %p20;
	and.b32  	%r27, %r5, 2147483647;
	setp.ne.s32 	%p21, %r27, 1071644672;
	or.b32  	%r28, %r26, -2147483648;
	selp.b32 	%r29, %r28, %r26, %p21;
	selp.b32 	%r30, %r29, %r26, %p55;
	selp.b32 	%r31, %r30, %r26, %p19;
	mov.b32 	%r32, 0;
	mov.b64 	%fd83, {%r32, %r31};
$L__BB3_7:
	ld.param.f64 	%fd79, [_Z21tree_builder_triangleIL8BrickPos0EEvdddddiPdS1__param_1];
	ld.param.f64 	%fd76, [_Z21tree_builder_triangleIL8BrickPos0EEvdddddiPdS1__param_0];
	setp.eq.f64 	%p22, %fd30, 0d3FF0000000000000;
	setp.eq.s32 	%p23, %r3, 0;
	selp.f64 	%fd38, 0d3FF0000000000000, %fd83, %p23;
	selp.f64 	%fd39, 0d3FF0000000000000, %fd38, %p22;
	mul.f64 	%fd40, %fd76, %fd39;
	sub.f64 	%fd41, %fd79, %fd40;
	max.f64 	%fd42, %fd41, 0d0000000000000000;
	shl.b32 	%r34, %r1, 3;
	mov.u32 	%r35, _ZZ21tree_builder_triangleIL8BrickPos0EEvdddddiPdS1_E4tree;
	add.s32 	%r6, %r35, %r34;
	st.shared.f64 	[%r6], %fd42;
	rcp.rn.f64 	%fd9, %fd29;
	mov.f64 	%fd43, 0d3FF0000000000000;
	sub.f64 	%fd10, %fd43, %fd31;
	add.s32 	%r36, %r15, %r2;
	add.s32 	%r70, %r36, -1022;
	add.s64 	%rd16, %rd1, 8176;
	mov.b32 	%r71, 1022;
$L__BB3_8:
	add.s32 	%r10, %r71, -1;
	bar.sync 	0;
	setp.gt.u32 	%p24, %r1, %r71;
	@%p24 bra 	$L__BB3_17;
	setp.neu.f64 	%p25, %fd30, 0d0000000000000000;
	setp.lt.s32 	%p26, %r4, 0;
	ld.shared.f64 	%fd44, [%r6+8];
	ld.shared.f64 	%fd45, [%r6];
	mul.f64 	%fd46, %fd10, %fd45;
	fma.rn.f64 	%fd11, %fd31, %fd44, %fd46;
	cvt.rn.f64.s32 	%fd12, %r70;
	{
	.reg .b32 %temp; 
	mov.b64 	{%temp, %r11}, %fd12;
	}
	shr.u32 	%r37, %r11, 20;
	and.b32  	%r38, %r37, 2047;
	add.s32 	%r39, %r38, -1012;
	mov.b64 	%rd10, %fd12;
	shl.b64 	%rd5, %rd10, %r39;
	setp.eq.s64 	%p56, %rd5, -9223372036854775808;
	{ // callseq 12, 0
	.param .b64 param0;
	st.param.f64 	[param0], %fd2;
	.param .b64 param1;
	st.param.f64 	[param1], %fd12;
	.param .b64 retval0;
	call.uni (retval0), 
	__internal_accurate_pow, 
	(
	param0, 
	param1
	);
	ld.param.f64 	%fd47, [retval0];
	} // callseq 12
	neg.f64 	%fd49, %fd47;
	selp.f64 	%fd50, %fd49, %fd47, %p56;
	selp.f64 	%fd85, %fd50, %fd47, %p26;
	@%p25 bra 	$L__BB3_11;
	setp.eq.s64 	%p28, %rd5, -9223372036854775808;
	abs.f64 	%fd51, %fd12;
	setp.neu.f64 	%p29, %fd51, 0d3FE0000000000000;
	and.pred  	%p56, %p29, %p28;
	selp.b32 	%r40, %r4, 0, %p56;
	setp.lt.s32 	%p30, %r11, 0;
	or.b32  	%r41, %r40, 2146435072;
	selp.b32 	%r42, %r41, %r40, %p30;
	mov.b32 	%r43, 0;
	mov.b64 	%fd85, {%r43, %r42};
$L__BB3_11:
	add.f64 	%fd52, %fd30, %fd12;
	{
	.reg .b32 %temp; 
	mov.b64 	{%temp, %r44}, %fd52;
	}
	and.b32  	%r45, %r44, 2146435072;
	setp.ne.s32 	%p31, %r45, 2146435072;
	@%p31 bra 	$L__BB3_16;
	setp.num.f64 	%p32, %fd30, %fd30;
	@%p32 bra 	$L__BB3_14;
	add.rn.f64 	%fd85, %fd30, %fd12;
	bra.uni 	$L__BB3_16;
$L__BB3_14:
	setp.neu.f64 	%p33, %fd2, 0d7FF0000000000000;
	@%p33 bra 	$L__BB3_16;
	setp.lt.s32 	%p34, %r4, 0;
	setp.lt.s32 	%p35, %r11, 0;
	selp.b32 	%r46, 0, 2146435072, %p35;
	and.b32  	%r47, %r11, 2147483647;
	setp.ne.s32 	%p36, %r47, 1071644672;
	or.b32  	%r48, %r46, -2147483648;
	selp.b32 	%r49, %r48, %r46, %p36;
	selp.b32 	%r50, %r49, %r46, %p56;
	selp.b32 	%r51, %r50, %r46, %p34;
	mov.b32 	%r52, 0;
	mov.b64 	%fd85, {%r52, %r51};
$L__BB3_16:
	ld.param.f64 	%fd80, [_Z21tree_builder_triangleIL8BrickPos0EEvdddddiPdS1__param_1];
	ld.param.f64 	%fd77, [_Z21tree_builder_triangleIL8BrickPos0EEvdddddiPdS1__param_0];
	setp.eq.f64 	%p37, %fd30, 0d3FF0000000000000;
	setp.eq.s32 	%p38, %r70, 0;
	selp.f64 	%fd53, 0d3FF0000000000000, %fd85, %p38;
	selp.f64 	%fd54, 0d3FF0000000000000, %fd53, %p37;
	mul.f64 	%fd55, %fd77, %fd54;
	sub.f64 	%fd56, %fd80, %fd55;
	mul.f64 	%fd57, %fd9, %fd11;
	max.f64 	%fd58, %fd57, %fd56;
	st.shared.f64 	[%r6], %fd58;
	ld.shared.f64 	%fd59, [_ZZ21tree_builder_triangleIL8BrickPos0EEvdddddiPdS1_E4tree];
	st.global.f64 	[%rd16], %fd59;
$L__BB3_17:
	setp.eq.s32 	%p39, %r71, 0;
	@%p39 bra 	$L__BB3_28;
	bar.sync 	0;
	setp.gt.u32 	%p40, %r1, %r10;
	@%p40 bra 	$L__BB3_27;
	setp.neu.f64 	%p41, %fd30, 0d0000000000000000;
	setp.lt.s32 	%p42, %r4, 0;
	ld.shared.f64 	%fd60, [%r6+8];
	ld.shared.f64 	%fd61, [%r6];
	mul.f64 	%fd62, %fd10, %fd61;
	fma.rn.f64 	%fd19, %fd31, %fd60, %fd62;
	add.s32 	%r53, %r70, 1;
	cvt.rn.f64.s32 	%fd20, %r53;
	{
	.reg .b32 %temp; 
	mov.b64 	{%temp, %r12}, %fd20;
	}
	shr.u32 	%r54, %r12, 20;
	and.b32  	%r55, %r54, 2047;
	add.s32 	%r56, %r55, -1012;
	mov.b64 	%rd11, %fd20;
	shl.b64 	%rd6, %rd11, %r56;
	setp.eq.s64 	%p57, %rd6, -9223372036854775808;
	{ // callseq 13, 0
	.param .b64 param0;
	st.param.f64 	[param0], %fd2;
	.param .b64 param1;
	st.param.f64 	[param1], %fd20;
	.param .b64 retval0;
	call.uni (retval0), 
	__internal_accurate_pow, 
	(
	param0, 
	param1
	);
	ld.param.f64 	%fd63, [retval0];
	} // callseq 13
	neg.f64 	%fd65, %fd63;
	selp.f64 	%fd66, %fd65, %fd63, %p57;
	selp.f64 	%fd87, %fd66, %fd63, %p42;
	@%p41 bra 	$L__BB3_21;
	setp.eq.s64 	%p44, %rd6, -9223372036854775808;
	abs.f64 	%fd67, %fd20;
	setp.neu.f64 	%p45, %fd67, 0d3FE0000000000000;
	and.pred  	%p57, %p45, %p44;
	selp.b32 	%r57, %r4, 0, %p57;
	setp.lt.s32 	%p46, %r12, 0;
	or.b32  	%r58, %r57, 2146435072;
	selp.b32 	%r59, %r58, %r57, %p46;
	mov.b32 	%r60, 0;
	mov.b64 	%fd87, {%r60, %r59};
$L__BB3_21:
	add.f64 	%fd68, %fd30, %fd20;
	{
	.reg .b32 %temp; 
	mov.b64 	{%temp, %r61}, %fd68;
	}
	and.b32  	%r62, %r61, 2146435072;
	setp.ne.s32 	%p47, %r62, 2146435072;
	@%p47 bra 	$L__BB3_26;
	setp.nan.f64 	%p48, %fd30, %fd30;
	@%p48 bra 	$L__BB3_25;
	setp.neu.f64 	%p49, %fd2, 0d7FF0000000000000;
	@%p49 bra 	$L__BB3_26;
	setp.lt.s32 	%p50, %r4, 0;
	setp.lt.s32 	%p51, %r12, 0;
	selp.b32 	%r63, 0, 2146435072, %p51;
	and.b32  	%r64, %r12, 2147483647;
	setp.ne.s32 	%p52, %r64, 1071644672;
	or.b32  	%r65, %r63, -2147483648;
	selp.b32 	%r66, %r65, %r63, %p52;
	selp.b32 	%r67, %r66, %r63, %p57;
	selp.b32 	%r68, %r67, %r63, %p50;
	mov.b32 	%r69, 0;
	mov.b64 	%fd87, {%r69, %r68};
	bra.uni 	$L__BB3_26;
$L__BB3_25:
	add.rn.f64 	%fd87, %fd30, %fd20;
$L__BB3_26:
	ld.param.u64 	%rd15, [_Z21tree_builder_triangleIL8BrickPos0EEvdddddiPdS1__param_7];
	ld.param.f64 	%fd81, [_Z21tree_builder_triangleIL8BrickPos0EEvdddddiPdS1__param_1];
	ld.param.f64 	%fd78, [_Z21tree_builder_triangleIL8BrickPos0EEvdddddiPdS1__param_0];
	setp.eq.f64 	%p53, %fd30, 0d3FF0000000000000;
	setp.eq.s32 	%p54, %r70, -1;
	selp.f64 	%fd69, 0d3FF0000000000000, %fd87, %p54;
	selp.f64 	%fd70, 0d3FF0000000000000, %fd69, %p53;
	mul.f64 	%fd71, %fd78, %fd70;
	sub.f64 	%fd72, %fd81, %fd71;
	mul.f64 	%fd73, %fd9, %fd19;
	max.f64 	%fd74, %fd73, %fd72;
	st.shared.f64 	[%r6], %fd74;
	ld.shared.f64 	%fd75, [_ZZ21tree_builder_triangleIL8BrickPos0EEvdddddiPdS1_E4tree];
	cvta.to.global.u64 	%rd12, %rd15;
	mul.wide.u32 	%rd13, %r10, 8;
	add.s64 	%rd14, %rd12, %rd13;
	st.global.f64 	[%rd14], %fd75;
$L__BB3_27:
	add.s32 	%r70, %r70, 2;
	add.s64 	%rd16, %rd16, -16;
	add.s32 	%r71, %r10, -1;
	bra.uni 	$L__BB3_8;
$L__BB3_28:
	ret;

}
	// .globl	_Z21tree_builder_triangleIL8BrickPos2EEvdddddiPdS1_
.visible .entry _Z21tree_builder_triangleIL8BrickPos2EEvdddddiPdS1_(
	.param .f64 _Z21tree_builder_triangleIL8BrickPos2EEvdddddiPdS1__param_0,
	.param .f64 _Z21tree_builder_triangleIL8BrickPos2EEvdddddiPdS1__param_1,
	.param .f64 _Z21tree_builder_triangleIL8BrickPos2EEvdddddiPdS1__param_2,
	.param .f64 _Z21tree_builder_triangleIL8BrickPos2EEvdddddiPdS1__param_3,
	.param .f64 _Z21tree_builder_triangleIL8BrickPos2EEvdddddiPdS1__param_4,
	.param .u32 _Z21tree_builder_triangleIL8BrickPos2EEvdddddiPdS1__param_5,
	.param .u64 .ptr .align 1 _Z21tree_builder_triangleIL8BrickPos2EEvdddddiPdS1__param_6,
	.param .u64 .ptr .align 1 _Z21tree_builder_triangleIL8BrickPos2EEvdddddiPdS1__param_7
)
{
	.reg .pred 	%p<58>;
	.reg .b32 	%r<76>;
	.reg .b64 	%rd<12>;
	.reg .b64 	%fd<84>;
	// demoted variable
	.shared .align 8 .b8 _ZZ21tree_builder_triangleIL8BrickPos2EEvdddddiPdS1_E4tree[8192];
	ld.param.f64 	%fd28, [_Z21tree_builder_triangleIL8BrickPos2EEvdddddiPdS1__param_1];
	ld.param.f64 	%fd29, [_Z21tree_builder_triangleIL8BrickPos2EEvdddddiPdS1__param_2];
	ld.param.f64 	%fd30, [_Z21tree_builder_triangleIL8BrickPos2EEvdddddiPdS1__param_3];
	ld.param.f64 	%fd31, [_Z21tree_builder_triangleIL8BrickPos2EEvdddddiPdS1__param_4];
	ld.param.u32 	%r18, [_Z21tree_builder_triangleIL8BrickPos2EEvdddddiPdS1__param_5];
	mov.u32 	%r1, %tid.x;
	shl.b32 	%r2, %r1, 1;
	add.s32 	%r19, %r2, %r18;
	add.s32 	%r3, %r19, -1024;
	cvt.rn.f64.s32 	%fd1, %r3;
	{
	.reg .b32 %temp; 
	mov.b64 	{%temp, %r4}, %fd30;
	}
	{
	.reg .b32 %temp; 
	mov.b64 	{%temp, %r5}, %fd1;
	}
	shr.u32 	%r20, %r5, 20;
	and.b32  	%r21, %r20, 2047;
	add.s32 	%r22, %r21, -1012;
	mov.b64 	%rd5, %fd1;
	shl.b64 	%rd1, %rd5, %r22;
	setp.eq.s64 	%p55, %rd1, -9223372036854775808;
	abs.f64 	%fd2, %fd30;
	{ // callseq 14, 0
	.param .b64 param0;
	st.param.f64 	[param0], %fd2;
	.param .b64 param1;
	st.param.f64 	[param1], %fd1;
	.param .b64 retval0;
	call.uni (retval0), 
	__internal_accurate_pow, 
	(
	param0, 
	param1
	);
	ld.param.f64 	%fd32, [retval0];
	} // callseq 14
	setp.lt.s32 	%p11, %r4, 0;
	neg.f64 	%fd34, %fd32;
	selp.f64 	%fd35, %fd34, %fd32, %p55;
	selp.f64 	%fd79, %fd35, %fd32, %p11;
	setp.neu.f64 	%p12, %fd30, 0d0000000000000000;
	@%p12 bra 	$L__BB4_2;
	setp.eq.s64 	%p13, %rd1, -9223372036854775808;
	abs.f64 	%fd36, %fd1;
	setp.neu.f64 	%p14, %fd36, 0d3FE0000000000000;
	and.pred  	%p55, %p14, %p13;
	selp.b32 	%r23, %r4, 0, %p55;
	setp.lt.s32 	%p15, %r5, 0;
	or.b32  	%r24, %r23, 2146435072;
	selp.b32 	%r25, %r24, %r23, %p15;
	mov.b32 	%r26, 0;
	mov.b64 	%fd79, {%r26, %r25};
$L__BB4_2:
	add.f64 	%fd37, %fd30, %fd1;
	{
	.reg .b32 %temp; 
	mov.b64 	{%temp, %r27}, %fd37;
	}
	and.b32  	%r28, %r27, 2146435072;
	setp.ne.s32 	%p16, %r28, 2146435072;
	@%p16 bra 	$L__BB4_7;
	setp.num.f64 	%p17, %fd30, %fd30;
	@%p17 bra 	$L__BB4_5;
	add.rn.f64 	%fd79, %fd30, %fd1;
	bra.uni 	$L__BB4_7;
$L__BB4_5:
	setp.neu.f64 	%p18, %fd2, 0d7FF0000000000000;
	@%p18 bra 	$L__BB4_7;
	setp.lt.s32 	%p19, %r4, 0;
	setp.lt.s32 	%p20, %r5, 0;
	selp.b32 	%r29, 0, 2146435072, %p20;
	and.b32  	%r30, %r5, 2147483647;
	setp.ne.s32 	%p21, %r30, 1071644672;
	or.b32  	%r31, %r29, -2147483648;
	selp.b32 	%r32, %r31, %r29, %p21;
	selp.b32 	%r33, %r32, %r29, %p55;
	selp.b32 	%r34, %r33, %r29, %p19;
	mov.b32 	%r35, 0;
	mov.b64 	%fd79, {%r35, %r34};
$L__BB4_7:
	ld.param.f64 	%fd75, [_Z21tree_builder_triangleIL8BrickPos2EEvdddddiPdS1__param_0];
	setp.eq.f64 	%p22, %fd30, 0d3FF0000000000000;
	setp.eq.s32 	%p23, %r3, 0;
	selp.f64 	%fd38, 0d3FF0000000000000, %fd79, %p23;
	selp.f64 	%fd39, 0d3FF0000000000000, %fd38, %p22;
	mul.f64 	%fd40, %fd75, %fd39;
	sub.f64 	%fd41, %fd28, %fd40;
	max.f64 	%fd42, %fd41, 0d0000000000000000;
	shl.b32 	%r37, %r1, 3;
	mov.u32 	%r38, _ZZ21tree_builder_triangleIL8BrickPos2EEvdddddiPdS1_E4tree;
	add.s32 	%r6, %r38, %r37;
	st.shared.f64 	[%r6], %fd42;
	rcp.rn.f64 	%fd9, %fd29;
	mov.f64 	%fd43, 0d3FF0000000000000;
	sub.f64 	%fd10, %fd43, %fd31;
	add.s32 	%r39, %r18, %r2;
	add.s32 	%r75, %r39, -1022;
	sub.s32 	%r73, 1021, %r39;
	mov.b32 	%r74, 1021;
$L__BB4_8:
	add.s32 	%r12, %r74, 1;
	bar.sync 	0;
	setp.gt.u32 	%p24, %r1, %r12;
	@%p24 bra 	$L__BB4_17;
	setp.neu.f64 	%p25, %fd30, 0d0000000000000000;
	setp.lt.s32 	%p26, %r4, 0;
	ld.shared.f64 	%fd44, [%r6+8];
	ld.shared.f64 	%fd45, [%r6];
	mul.f64 	%fd46, %fd10, %fd45;
	fma.rn.f64 	%fd11, %fd31, %fd44, %fd46;
	cvt.rn.f64.s32 	%fd12, %r75;
	{
	.reg .b32 %temp; 
	mov.b64 	{%temp, %r13}, %fd12;
	}
	shr.u32 	%r40, %r13, 20;
	and.b32  	%r41, %r40, 2047;
	add.s32 	%r42, %r41, -1012;
	mov.b64 	%rd6, %fd12;
	shl.b64 	%rd2, %rd6, %r42;
	setp.eq.s64 	%p56, %rd2, -9223372036854775808;
	{ // callseq 15, 0
	.param .b64 param0;
	st.param.f64 	[param0], %fd2;
	.param .b64 param1;
	st.param.f64 	[param1], %fd12;
	.param .b64 retval0;
	call.uni (retval0), 
	__internal_accurate_pow, 
	(
	param0, 
	param1
	);
	ld.param.f64 	%fd47, [retval0];
	} // callseq 15
	neg.f64 	%fd49, %fd47;
	selp.f64 	%fd50, %fd49, %fd47, %p56;
	selp.f64 	%fd81, %fd50, %fd47, %p26;
	@%p25 bra 	$L__BB4_11;
	setp.eq.s64 	%p28, %rd2, -9223372036854775808;
	abs.f64 	%fd51, %fd12;
	setp.neu.f64 	%p29, %fd51, 0d3FE0000000000000;
	and.pred  	%p56, %p29, %p28;
	selp.b32 	%r43, %r4, 0, %p56;
	setp.lt.s32 	%p30, %r13, 0;
	or.b32  	%r44, %r43, 2146435072;
	selp.b32 	%r45, %r44, %r43, %p30;
	mov.b32 	%r46, 0;
	mov.b64 	%fd81, {%r46, %r45};
$L__BB4_11:
	add.f64 	%fd52, %fd30, %fd12;
	{
	.reg .b32 %temp; 
	mov.b64 	{%temp, %r47}, %fd52;
	}
	and.b32  	%r48, %r47, 2146435072;
	setp.ne.s32 	%p31, %r48, 2146435072;
	@%p31 bra 	$L__BB4_16;
	setp.num.f64 	%p32, %fd30, %fd30;
	@%p32 bra 	$L__BB4_14;
	add.rn.f64 	%fd81, %fd30, %fd12;
	bra.uni 	$L__BB4_16;
$L__BB4_14:
	setp.neu.f64 	%p33, %fd2, 0d7FF0000000000000;
	@%p33 bra 	$L__BB4_16;
	setp.lt.s32 	%p34, %r4, 0;
	setp.lt.s32 	%p35, %r13, 0;
	selp.b32 	%r49, 0, 2146435072, %p35;
	and.b32  	%r50, %r13, 2147483647;
	setp.ne.s32 	%p36, %r50, 1071644672;
	or.b32  	%r51, %r49, -2147483648;
	selp.b32 	%r52, %r51, %r49, %p36;
	selp.b32 	%r53, %r52, %r49, %p56;
	selp.b32 	%r54, %r53, %r49, %p34;
	mov.b32 	%r55, 0;
	mov.b64 	%fd81, {%r55, %r54};
$L__BB4_16:
	ld.param.f64 	%fd76, [_Z21tree_builder_triangleIL8BrickPos2EEvdddddiPdS1__param_0];
	setp.eq.f64 	%p37, %fd30, 0d3FF0000000000000;
	setp.eq.s32 	%p38, %r73, -1;
	selp.f64 	%fd53, 0d3FF0000000000000, %fd81, %p38;
	selp.f64 	%fd54, 0d3FF0000000000000, %fd53, %p37;
	mul.f64 	%fd55, %fd76, %fd54;
	sub.f64 	%fd56, %fd28, %fd55;
	mul.f64 	%fd57, %fd9, %fd11;
	max.f64 	%fd58, %fd57, %fd56;
	st.shared.f64 	[%r6], %fd58;
$L__BB4_17:
	setp.eq.s32 	%p39, %r12, 0;
	@%p39 bra 	$L__BB4_28;
	bar.sync 	0;
	setp.gt.u32 	%p40, %r1, %r74;
	@%p40 bra 	$L__BB4_27;
	setp.neu.f64 	%p41, %fd30, 0d0000000000000000;
	setp.lt.s32 	%p42, %r4, 0;
	ld.shared.f64 	%fd59, [%r6+8];
	ld.shared.f64 	%fd60, [%r6];
	mul.f64 	%fd61, %fd10, %fd60;
	fma.rn.f64 	%fd19, %fd31, %fd59, %fd61;
	add.s32 	%r56, %r75, 1;
	cvt.rn.f64.s32 	%fd20, %r56;
	{
	.reg .b32 %temp; 
	mov.b64 	{%temp, %r14}, %fd20;
	}
	shr.u32 	%r57, %r14, 20;
	and.b32  	%r58, %r57, 2047;
	add.s32 	%r59, %r58, -1012;
	mov.b64 	%rd7, %fd20;
	shl.b64 	%rd3, %rd7, %r59;
	setp.eq.s64 	%p57, %rd3, -9223372036854775808;
	{ // callseq 16, 0
	.param .b64 param0;
	st.param.f64 	[param0], %fd2;
	.param .b64 param1;
	st.param.f64 	[param1], %fd20;
	.param .b64 retval0;
	call.uni (retval0), 
	__internal_accurate_pow, 
	(
	param0, 
	param1
	);
	ld.param.f64 	%fd62, [retval0];
	} // callseq 16
	neg.f64 	%fd64, %fd62;
	selp.f64 	%fd65, %fd64, %fd62, %p57;
	selp.f64 	%fd83, %fd65, %fd62, %p42;
	@%p41 bra 	$L__BB4_21;
	setp.eq.s64 	%p44, %rd3, -9223372036854775808;
	abs.f64 	%fd66, %fd20;
	setp.neu.f64 	%p45, %fd66, 0d3FE0000000000000;
	and.pred  	%p57, %p45, %p44;
	selp.b32 	%r60, %r4, 0, %p57;
	setp.lt.s32 	%p46, %r14, 0;
	or.b32  	%r61, %r60, 2146435072;
	selp.b32 	%r62, %r61, %r60, %p46;
	mov.b32 	%r63, 0;
	mov.b64 	%fd83, {%r63, %r62};
$L__BB4_21:
	add.f64 	%fd67, %fd30, %fd20;
	{
	.reg .b32 %temp; 
	mov.b64 	{%temp, %r64}, %fd67;
	}
	and.b32  	%r65, %r64, 2146435072;
	setp.ne.s32 	%p47, %r65, 2146435072;
	@%p47 bra 	$L__BB4_26;
	setp.nan.f64 	%p48, %fd30, %fd30;
	@%p48 bra 	$L__BB4_25;
	setp.neu.f64 	%p49, %fd2, 0d7FF0000000000000;
	@%p49 bra 	$L__BB4_26;
	setp.lt.s32 	%p50, %r4, 0;
	setp.lt.s32 	%p51, %r14, 0;
	selp.b32 	%r66, 0, 2146435072, %p51;
	and.b32  	%r67, %r14, 2147483647;
	setp.ne.s32 	%p52, %r67, 1071644672;
	or.b32  	%r68, %r66, -2147483648;
	selp.b32 	%r69, %r68, %r66, %p52;
	selp.b32 	%r70, %r69, %r66, %p57;
	selp.b32 	%r71, %r70, %r66, %p50;
	mov.b32 	%r72, 0;
	mov.b64 	%fd83, {%r72, %r71};
	bra.uni 	$L__BB4_26;
$L__BB4_25:
	add.rn.f64 	%fd83, %fd30, %fd20;
$L__BB4_26:
	ld.param.f64 	%fd77, [_Z21tree_builder_triangleIL8BrickPos2EEvdddddiPdS1__param_0];
	setp.eq.f64 	%p53, %fd30, 0d3FF0000000000000;
	setp.eq.s32 	%p54, %r75, -1;
	selp.f64 	%fd68, 0d3FF0000000000000, %fd83, %p54;
	selp.f64 	%fd69, 0d3FF0000000000000, %fd68, %p53;
	mul.f64 	%fd70, %fd77, %fd69;
	sub.f64 	%fd71, %fd28, %fd70;
	mul.f64 	%fd72, %fd9, %fd19;
	max.f64 	%fd73, %fd72, %fd71;
	st.shared.f64 	[%r6], %fd73;
$L__BB4_27:
	add.s32 	%r75, %r75, 2;
	add.s32 	%r74, %r74, -2;
	add.s32 	%r73, %r73, -2;
	bra.uni 	$L__BB4_8;
$L__BB4_28:
	ld.param.u64 	%rd11, [_Z21tree_builder_triangleIL8BrickPos2EEvdddddiPdS1__param_6];
	cvta.to.global.u64 	%rd8, %rd11;
	ld.shared.f64 	%fd74, [%r6];
	mul.wide.u32 	%rd9, %r1, 8;
	add.s64 	%rd10, %rd8, %rd9;
	st.global.f64 	[%rd10], %fd74;
	ret;

}
	// .globl	_Z18tree_builder_brickIL8BrickPos3EEvdddddiPdS1_S1_S1_
.visible .entry _Z18tree_builder_brickIL8BrickPos3EEvdddddiPdS1_S1_S1_(
	.param .f64 _Z18tree_builder_brickIL8BrickPos3EEvdddddiPdS1_S1_S1__param_0,
	.param .f64 _Z18tree_builder_brickIL8BrickPos3EEvdddddiPdS1_S1_S1__param_1,
	.param .f64 _Z18tree_builder_brickIL8BrickPos3EEvdddddiPdS1_S1_S1__param_2,
	.param .f64 _Z18tree_builder_brickIL8BrickPos3EEvdddddiPdS1_S1_S1__param_3,
	.param .f64 _Z18tree_builder_brickIL8BrickPos3EEvdddddiPdS1_S1_S1__param_4,
	.param .u32 _Z18tree_builder_brickIL8BrickPos3EEvdddddiPdS1_S1_S1__param_5,
	.param .u64 .ptr .align 1 _Z18tree_builder_brickIL8BrickPos3EEvdddddiPdS1_S1_S1__param_6,
	.param .u64 .ptr .align 1 _Z18tree_builder_brickIL8BrickPos3EEvdddddiPdS1_S1_S1__param_7,
	.param .u64 .ptr .align 1 _Z18tree_builder_brickIL8BrickPos3EEvdddddiPdS1_S1_S1__param_8,
	.param .u64 .ptr .align 1 _Z18tree_builder_brickIL8BrickPos3EEvdddddiPdS1_S1_S1__param_9
)
{
	.reg .pred 	%p<81>;
	.reg .b32 	%r<109>;
	.reg .b64 	%rd<22>;
	.reg .b64 	%fd<122>;
	// demoted variable
	.shared .align 8 .b8 _ZZ18tree_builder_brickIL8BrickPos3EEvdddddiPdS1_S1_S1_E4tree[8200];
	ld.param.f64 	%fd40, [_Z18tree_builder_brickIL8BrickPos3EEvdddddiPdS1_S1_S1__param_2];
	ld.param.f64 	%fd38, [_Z18tree_builder_brickIL8BrickPos3EEvdddddiPdS1_S1_S1__param_3];
	ld.param.f64 	%fd39, [_Z18tree_builder_brickIL8BrickPos3EEvdddddiPdS1_S1_S1__param_4];
	ld.param.u32 	%r25, [_Z18tree_builder_brickIL8BrickPos3EEvdddddiPdS1_S1_S1__param_5];
	ld.param.u64 	%rd9, [_Z18tree_builder_brickIL8BrickPos3EEvdddddiPdS1_S1_S1__param_6];
	ld.param.u64 	%rd10, [_Z18tree_builder_brickIL8BrickPos3EEvdddddiPdS1_S1_S1__param_7];
	cvta.to.global.u64 	%rd11, %rd9;
	cvta.to.global.u64 	%rd12, %rd10;
	mov.u32 	%r1, %tid.x;
	mul.wide.u32 	%rd13, %r1, 8;
	add.s64 	%rd14, %rd12, %rd13;
	ld.global.f64 	%fd41, [%rd14];
	shl.b32 	%r27, %r1, 3;
	mov.u32 	%r28, _ZZ18tree_builder_brickIL8BrickPos3EEvdddddiPdS1_S1_S1_E4tree;
	add.s32 	%r2, %r28, %r27;
	st.shared.f64 	[%r2], %fd41;
	rcp.rn.f64 	%fd1, %fd40;
	mov.f64 	%fd42, 0d3FF0000000000000;
	sub.f64 	%fd2, %fd42, %fd39;
	shl.b32 	%r29, %r1, 1;
	{
	.reg .b32 %temp; 
	mov.b64 	{%temp, %r3}, %fd38;
	}
	abs.f64 	%fd3, %fd38;
	add.s32 	%r4, %r25, %r29;
	sub.s32 	%r104, 2045, %r4;
	add.s64 	%rd21, %rd11, 8;
	mov.b32 	%r103, 2046;
	mov.u32 	%r105, %r4;
$L__BB5_1:
	setp.ne.s32 	%p13, %r1, 1023;
	@%p13 bra 	$L__BB5_3;
	ld.global.f64 	%fd43, [%rd21+-8];
	st.shared.f64 	[_ZZ18tree_builder_brickIL8BrickPos3EEvdddddiPdS1_S1_S1_E4tree+8192], %fd43;
$L__BB5_3:
	bar.sync 	0;
	add.s32 	%r30, %r103, -1023;
	setp.lt.u32 	%p14, %r1, %r30;
	@%p14 bra 	$L__BB5_12;
	setp.neu.f64 	%p15, %fd38, 0d0000000000000000;
	setp.lt.s32 	%p16, %r3, 0;
	ld.shared.f64 	%fd44, [%r2+8];
	ld.shared.f64 	%fd45, [%r2];
	mul.f64 	%fd46, %fd2, %fd45;
	fma.rn.f64 	%fd4, %fd39, %fd44, %fd46;
	add.s32 	%r31, %r105, -2046;
	cvt.rn.f64.s32 	%fd5, %r31;
	{
	.reg .b32 %temp; 
	mov.b64 	{%temp, %r9}, %fd5;
	}
	shr.u32 	%r32, %r9, 20;
	and.b32  	%r33, %r32, 2047;
	add.s32 	%r34, %r33, -1012;
	mov.b64 	%rd15, %fd5;
	shl.b64 	%rd3, %rd15, %r34;
	setp.eq.s64 	%p77, %rd3, -9223372036854775808;
	{ // callseq 17, 0
	.param .b64 param0;
	st.param.f64 	[param0], %fd3;
	.param .b64 param1;
	st.param.f64 	[param1], %fd5;
	.param .b64 retval0;
	call.uni (retval0), 
	__internal_accurate_pow, 
	(
	param0, 
	param1
	);
	ld.param.f64 	%fd47, [retval0];
	} // callseq 17
	neg.f64 	%fd49, %fd47;
	selp.f64 	%fd50, %fd49, %fd47, %p77;
	selp.f64 	%fd115, %fd50, %fd47, %p16;
	@%p15 bra 	$L__BB5_6;
	setp.eq.s64 	%p18, %rd3, -9223372036854775808;
	abs.f64 	%fd51, %fd5;
	setp.neu.f64 	%p19, %fd51, 0d3FE0000000000000;
	and.pred  	%p77, %p19, %p18;
	selp.b32 	%r35, %r3, 0, %p77;
	setp.lt.s32 	%p20, %r9, 0;
	or.b32  	%r36, %r35, 2146435072;
	selp.b32 	%r37, %r36, %r35, %p20;
	mov.b32 	%r38, 0;
	mov.b64 	%fd115, {%r38, %r37};
$L__BB5_6:
	add.f64 	%fd52, %fd38, %fd5;
	{
	.reg .b32 %temp; 
	mov.b64 	{%temp, %r39}, %fd52;
	}
	and.b32  	%r40, %r39, 2146435072;
	setp.ne.s32 	%p21, %r40, 2146435072;
	@%p21 bra 	$L__BB5_11;
	setp.num.f64 	%p22, %fd38, %fd38;
	@%p22 bra 	$L__BB5_9;
	add.rn.f64 	%fd115, %fd38, %fd5;
	bra.uni 	$L__BB5_11;
$L__BB5_9:
	setp.neu.f64 	%p23, %fd3, 0d7FF0000000000000;
	@%p23 bra 	$L__BB5_11;
	setp.lt.s32 	%p24, %r3, 0;
	setp.lt.s32 	%p25, %r9, 0;
	selp.b32 	%r41, 0, 2146435072, %p25;
	and.b32  	%r42, %r9, 2147483647;
	setp.ne.s32 	%p26, %r42, 1071644672;
	or.b32  	%r43, %r41, -2147483648;
	selp.b32 	%r44, %r43, %r41, %p26;
	selp.b32 	%r45, %r44, %r41, %p77;
	selp.b32 	%r46, %r45, %r41, %p24;
	mov.b32 	%r47, 0;
	mov.b64 	%fd115, {%r47, %r46};
$L__BB5_11:
	ld.param.f64 	%fd110, [_Z18tree_builder_brickIL8BrickPos3EEvdddddiPdS1_S1_S1__param_1];
	ld.param.f64 	%fd106, [_Z18tree_builder_brickIL8BrickPos3EEvdddddiPdS1_S1_S1__param_0];
	setp.eq.f64 	%p27, %fd38, 0d3FF0000000000000;
	setp.eq.s32 	%p28, %r104, -1;
	selp.f64 	%fd53, 0d3FF0000000000000, %fd115, %p28;
	selp.f64 	%fd54, 0d3FF0000000000000, %fd53, %p27;
	mul.f64 	%fd55, %fd106, %fd54;
	sub.f64 	%fd56, %fd110, %fd55;
	mul.f64 	%fd57, %fd1, %fd4;
	max.f64 	%fd58, %fd57, %fd56;
	st.shared.f64 	[%r2], %fd58;
$L__BB5_12:
	setp.ne.s32 	%p29, %r1, 1023;
	@%p29 bra 	$L__BB5_14;
	ld.global.f64 	%fd59, [%rd21];
	st.shared.f64 	[_ZZ18tree_builder_brickIL8BrickPos3EEvdddddiPdS1_S1_S1_E4tree+8192], %fd59;
$L__BB5_14:
	bar.sync 	0;
	add.s32 	%r48, %r103, -1024;
	setp.lt.u32 	%p30, %r1, %r48;
	@%p30 bra 	$L__BB5_23;
	setp.neu.f64 	%p31, %fd38, 0d0000000000000000;
	setp.lt.s32 	%p32, %r3, 0;
	ld.shared.f64 	%fd60, [%r2+8];
	ld.shared.f64 	%fd61, [%r2];
	mul.f64 	%fd62, %fd2, %fd61;
	fma.rn.f64 	%fd12, %fd39, %fd60, %fd62;
	add.s32 	%r49, %r105, -2045;
	cvt.rn.f64.s32 	%fd13, %r49;
	{
	.reg .b32 %temp; 
	mov.b64 	{%temp, %r10}, %fd13;
	}
	shr.u32 	%r50, %r10, 20;
	and.b32  	%r51, %r50, 2047;
	add.s32 	%r52, %r51, -1012;
	mov.b64 	%rd16, %fd13;
	shl.b64 	%rd4, %rd16, %r52;
	setp.eq.s64 	%p78, %rd4, -9223372036854775808;
	{ // callseq 18, 0
	.param .b64 param0;
	st.param.f64 	[param0], %fd3;
	.param .b64 param1;
	st.param.f64 	[param1], %fd13;
	.param .b64 retval0;
	call.uni (retval0), 
	__internal_accurate_pow, 
	(
	param0, 
	param1
	);
	ld.param.f64 	%fd63, [retval0];
	} // callseq 18
	neg.f64 	%fd65, %fd63;
	selp.f64 	%fd66, %fd65, %fd63, %p78;
	selp.f64 	%fd117, %fd66, %fd63, %p32;
	@%p31 bra 	$L__BB5_17;
	setp.eq.s64 	%p34, %rd4, -9223372036854775808;
	abs.f64 	%fd67, %fd13;
	setp.neu.f64 	%p35, %fd67, 0d3FE0000000000000;
	and.pred  	%p78, %p35, %p34;
	selp.b32 	%r53, %r3, 0, %p78;
	setp.lt.s32 	%p36, %r10, 0;
	or.b32  	%r54, %r53, 2146435072;
	selp.b32 	%r55, %r54, %r53, %p36;
	mov.b32 	%r56, 0;
	mov.b64 	%fd117, {%r56, %r55};
$L__BB5_17:
	add.f64 	%fd68, %fd38, %fd13;
	{
	.reg .b32 %temp; 
	mov.b64 	{%temp, %r57}, %fd68;
	}
	and.b32  	%r58, %r57, 2146435072;
	setp.ne.s32 	%p37, %r58, 2146435072;
	@%p37 bra 	$L__BB5_22;
	setp.nan.f64 	%p38, %fd38, %fd38;
	@%p38 bra 	$L__BB5_21;
	setp.neu.f64 	%p39, %fd3, 0d7FF0000000000000;
	@%p39 bra 	$L__BB5_22;
	setp.lt.s32 	%p40, %r3, 0;
	setp.lt.s32 	%p41, %r10, 0;
	selp.b32 	%r59, 0, 2146435072, %p41;
	and.b32  	%r60, %r10, 2147483647;
	setp.ne.s32 	%p42, %r60, 1071644672;
	or.b32  	%r61, %r59, -2147483648;
	selp.b32 	%r62, %r61, %r59, %p42;
	selp.b32 	%r63, %r62, %r59, %p78;
	selp.b32 	%r64, %r63, %r59, %p40;
	mov.b32 	%r65, 0;
	mov.b64 	%fd117, {%r65, %r64};
	bra.uni 	$L__BB5_22;
$L__BB5_21:
	add.rn.f64 	%fd117, %fd38, %fd13;
$L__BB5_22:
	ld.param.f64 	%fd111, [_Z18tree_builder_brickIL8BrickPos3EEvdddddiPdS1_S1_S1__param_1];
	ld.param.f64 	%fd107, [_Z18tree_builder_brickIL8BrickPos3EEvdddddiPdS1_S1_S1__param_0];
	setp.eq.f64 	%p43, %fd38, 0d3FF0000000000000;
	setp.eq.s32 	%p44, %r104, 0;
	selp.f64 	%fd69, 0d3FF0000000000000, %fd117, %p44;
	selp.f64 	%fd70, 0d3FF0000000000000, %fd69, %p43;
	mul.f64 	%fd71, %fd107, %fd70;
	sub.f64 	%fd72, %fd111, %fd71;
	mul.f64 	%fd73, %fd1, %fd12;
	max.f64 	%fd74, %fd73, %fd72;
	st.shared.f64 	[%r2], %fd74;
$L__BB5_23:
	add.s32 	%r105, %r105, 2;
	add.s32 	%r104, %r104, -2;
	add.s32 	%r13, %r103, -2;
	add.s64 	%rd21, %rd21, 16;
	setp.ne.s32 	%p45, %r103, 1024;
	mov.u32 	%r103, %r13;
	@%p45 bra 	$L__BB5_1;
	ld.param.u32 	%r102, [_Z18tree_builder_brickIL8BrickPos3EEvdddddiPdS1_S1_S1__param_5];
	add.s32 	%r108, %r4, -1022;
	shl.b32 	%r67, %r1, 1;
	add.s32 	%r68, %r102, %r67;
	sub.s32 	%r106, 1021, %r68;
	mov.b32 	%r107, 1021;
$L__BB5_25:
	add.s32 	%r19, %r107, 1;
	bar.sync 	0;
	setp.gt.u32 	%p46, %r1, %r19;
	@%p46 bra 	$L__BB5_34;
	setp.neu.f64 	%p47, %fd38, 0d0000000000000000;
	setp.lt.s32 	%p48, %r3, 0;
	ld.shared.f64 	%fd75, [%r2+8];
	ld.shared.f64 	%fd76, [%r2];
	mul.f64 	%fd77, %fd2, %fd76;
	fma.rn.f64 	%fd20, %fd39, %fd75, %fd77;
	cvt.rn.f64.s32 	%fd21, %r108;
	{
	.reg .b32 %temp; 
	mov.b64 	{%temp, %r20}, %fd21;
	}
	shr.u32 	%r69, %r20, 20;
	and.b32  	%r70, %r69, 2047;
	add.s32 	%r71, %r70, -1012;
	mov.b64 	%rd17, %fd21;
	shl.b64 	%rd6, %rd17, %r71;
	setp.eq.s64 	%p79, %rd6, -9223372036854775808;
	{ // callseq 19, 0
	.param .b64 param0;
	st.param.f64 	[param0], %fd3;
	.param .b64 param1;
	st.param.f64 	[param1], %fd21;
	.param .b64 retval0;
	call.uni (retval0), 
	__internal_accurate_pow, 
	(
	param0, 
	param1
	);
	ld.param.f64 	%fd78, [retval0];
	} // callseq 19
	neg.f64 	%fd80, %fd78;
	selp.f64 	%fd81, %fd80, %fd78, %p79;
	selp.f64 	%fd119, %fd81, %fd78, %p48;
	@%p47 bra 	$L__BB5_28;
	setp.eq.s64 	%p50, %rd6, -9223372036854775808;
	abs.f64 	%fd82, %fd21;
	setp.neu.f64 	%p51, %fd82, 0d3FE0000000000000;
	and.pred  	%p79, %p51, %p50;
	selp.b32 	%r72, %r3, 0, %p79;
	setp.lt.s32 	%p52, %r20, 0;
	or.b32  	%r73, %r72, 2146435072;
	selp.b32 	%r74, %r73, %r72, %p52;
	mov.b32 	%r75, 0;
	mov.b64 	%fd119, {%r75, %r74};
$L__BB5_28:
	add.f64 	%fd83, %fd38, %fd21;
	{
	.reg .b32 %temp; 
	mov.b64 	{%temp, %r76}, %fd83;
	}
	and.b32  	%r77, %r76, 2146435072;
	setp.ne.s32 	%p53, %r77, 2146435072;
	@%p53 bra 	$L__BB5_33;
	setp.num.f64 	%p54, %fd38, %fd38;
	@%p54 bra 	$L__BB5_31;
	add.rn.f64 	%fd119, %fd38, %fd21;
	bra.uni 	$L__BB5_33;
$L__BB5_31:
	setp.neu.f64 	%p55, %fd3, 0d7FF0000000000000;
	@%p55 bra 	$L__BB5_33;
	setp.lt.s32 	%p56, %r3, 0;
	setp.lt.s32 	%p57, %r20, 0;
	selp.b32 	%r78, 0, 2146435072, %p57;
	and.b32  	%r79, %r20, 2147483647;
	setp.ne.s32 	%p58, %r79, 1071644672;
	or.b32  	%r80, %r78, -2147483648;
	selp.b32 	%r81, %r80, %r78, %p58;
	selp.b32 	%r82, %r81, %r78, %p79;
	selp.b32 	%r83, %r82, %r78, %p56;
	mov.b32 	%r84, 0;
	mov.b64 	%fd119, {%r84, %r83};
$L__BB5_33:
	ld.param.f64 	%fd112, [_Z18tree_builder_brickIL8BrickPos3EEvdddddiPdS1_S1_S1__param_1];
	ld.param.f64 	%fd108, [_Z18tree_builder_brickIL8BrickPos3EEvdddddiPdS1_S1_S1__param_0];
	setp.eq.f64 	%p59, %fd38, 0d3FF0000000000000;
	setp.eq.s32 	%p60, %r106, -1;
	selp.f64 	%fd84, 0d3FF0000000000000, %fd119, %p60;
	selp.f64 	%fd85, 0d3FF0000000000000, %fd84, %p59;
	mul.f64 	%fd86, %fd108, %fd85;
	sub.f64 	%fd87, %fd112, %fd86;
	mul.f64 	%fd88, %fd1, %fd20;
	max.f64 	%fd89, %fd88, %fd87;
	st.shared.f64 	[%r2], %fd89;
$L__BB5_34:
	setp.eq.s32 	%p61, %r19, 0;
	@%p61 bra 	$L__BB5_45;
	bar.sync 	0;
	setp.gt.u32 	%p62, %r1, %r107;
	@%p62 bra 	$L__BB5_44;
	setp.neu.f64 	%p63, %fd38, 0d0000000000000000;
	setp.lt.s32 	%p64, %r3, 0;
	ld.shared.f64 	%fd90, [%r2+8];
	ld.shared.f64 	%fd91, [%r2];
	mul.f64 	%fd92, %fd2, %fd91;
	fma.rn.f64 	%fd28, %fd39, %fd90, %fd92;
	add.s32 	%r85, %r108, 1;
	cvt.rn.f64.s32 	%fd29, %r85;
	{
	.reg .b32 %temp; 
	mov.b64 	{%temp, %r21}, %fd29;
	}
	shr.u32 	%r86, %r21, 20;
	and.b32  	%r87, %r86, 2047;
	add.s32 	%r88, %r87, -1012;
	mov.b64 	%rd18, %fd29;
	shl.b64 	%rd7, %rd18, %r88;
	setp.eq.s64 	%p80, %rd7, -9223372036854775808;
	{ // callseq 20, 0
	.param .b64 param0;
	st.param.f64 	[param0], %fd3;
	.param .b64 param1;
	st.param.f64 	[param1], %fd29;
	.param .b64 retval0;
	call.uni (retval0), 
	__internal_accurate_pow, 
	(
	param0, 
	param1
	);
	ld.param.f64 	%fd93, [retval0];
	} // callseq 20
	neg.f64 	%fd95, %fd93;
	selp.f64 	%fd96, %fd95, %fd93, %p80;
	selp.f64 	%fd121, %fd96, %fd93, %p64;
	@%p63 bra 	$L__BB5_38;
	setp.eq.s64 	%p66, %rd7, -9223372036854775808;
	abs.f64 	%fd97, %fd29;
	setp.neu.f64 	%p67, %fd97, 0d3FE0000000000000;
	and.pred  	%p80, %p67, %p66;
	selp.b32 	%r89, %r3, 0, %p80;
	setp.lt.s32 	%p68, %r21, 0;
	or.b32  	%r90, %r89, 2146435072;
	selp.b32 	%r91, %r90, %r89, %p68;
	mov.b32 	%r92, 0;
	mov.b64 	%fd121, {%r92, %r91};
$L__BB5_38:
	add.f64 	%fd98, %fd38, %fd29;
	{
	.reg .b32 %temp; 
	mov.b64 	{%temp, %r93}, %fd98;
	}
	and.b32  	%r94, %r93, 2146435072;
	setp.ne.s32 	%p69, %r94, 2146435072;
	@%p69 bra 	$L__BB5_43;
	setp.nan.f64 	%p70, %fd38, %fd38;
	@%p70 bra 	$L__BB5_42;
	setp.neu.f64 	%p71, %fd3, 0d7FF0000000000000;
	@%p71 bra 	$L__BB5_43;
	setp.lt.s32 	%p72, %r3, 0;
	setp.lt.s32 	%p73, %r21, 0;
	selp.b32 	%r95, 0, 2146435072, %p73;
	and.b32  	%r96, %r21, 2147483647;
	setp.ne.s32 	%p74, %r96, 1071644672;
	or.b32  	%r97, %r95, -2147483648;
	selp.b32 	%r98, %r97, %r95, %p74;
	selp.b32 	%r99, %r98, %r95, %p80;
	selp.b32 	%r100, %r99, %r95, %p72;
	mov.b32 	%r101, 0;
	mov.b64 	%fd121, {%r101, %r100};
	bra.uni 	$L__BB5_43;
$L__BB5_42:
	add.rn.f64 	%fd121, %fd38, %fd29;
$L__BB5_43:
	ld.param.f64 	%fd113, [_Z18tree_builder_brickIL8BrickPos3EEvdddddiPdS1_S1_S1__param_1];
	ld.param.f64 	%fd109, [_Z18tree_builder_brickIL8BrickPos3EEvdddddiPdS1_S1_S1__param_0];
	setp.eq.f64 	%p75, %fd38, 0d3FF0000000000000;
	setp.eq.s32 	%p76, %r108, -1;
	selp.f64 	%fd99, 0d3FF0000000000000, %fd121, %p76;
	selp.f64 	%fd100, 0d3FF0000000000000, %fd99, %p75;
	mul.f64 	%fd101, %fd109, %fd100;
	sub.f64 	%fd102, %fd113, %fd101;
	mul.f64 	%fd103, %fd1, %fd28;
	max.f64 	%fd104, %fd103, %fd102;
	st.shared.f64 	[%r2], %fd104;
$L__BB5_44:
	add.s32 	%r108, %r108, 2;
	add.s32 	%r107, %r107, -2;
	add.s32 	%r106, %r106, -2;
	bra.uni 	$L__BB5_25;
$L__BB5_45:
	ld.param.u64 	%rd20, [_Z18tree_builder_brickIL8BrickPos3EEvdddddiPdS1_S1_S1__param_8];
	cvta.to.global.u64 	%rd19, %rd20;
	ld.shared.f64 	%fd105, [_ZZ18tree_builder_brickIL8BrickPos3EEvdddddiPdS1_S1_S1_E4tree];
	st.global.f64 	[%rd19], %fd105;
	ret;

}
.func  (.param .b64 func_retval0) __internal_accurate_pow(
	.param .b64 __internal_accurate_pow_param_0,
	.param .b64 __internal_accurate_pow_param_1
)
{
	.reg .pred 	%p<8>;
	.reg .b32 	%r<49>;
	.reg .b32 	%f<3>;
	.reg .b64 	%fd<109>;

	ld.param.f64 	%fd10, [__internal_accurate_pow_param_0];
	ld.param.f64 	%fd11, [__internal_accurate_pow_param_1];
	{
	.reg .b32 %temp; 
	mov.b64 	{%temp, %r46}, %fd10;
	}
	{
	.reg .b32 %temp; 
	mov.b64 	{%r45, %temp}, %fd10;
	}
	shr.u32 	%r47, %r46, 20;
	setp.gt.u32 	%p1, %r46, 1048575;
	@%p1 bra 	$L__BB6_2;
	mul.f64 	%fd12, %fd10, 0d4350000000000000;
	{
	.reg .b32 %temp; 
	mov.b64 	{%temp, %r46}, %fd12;
	}
	{
	.reg .b32 %temp; 
	mov.b64 	{%r45, %temp}, %fd12;
	}
	shr.u32 	%r16, %r46, 20;
	add.s32 	%r47, %r16, -54;
$L__BB6_2:
	add.s32 	%r48, %r47, -1023;
	and.b32  	%r17, %r46, -2146435073;
	or.b32  	%r18, %r17, 1072693248;
	mov.b64 	%fd107, {%r45, %r18};
	setp.lt.u32 	%p2, %r18, 1073127583;
	@%p2 bra 	$L__BB6_4;
	{
	.reg .b32 %temp; 
	mov.b64 	{%r19, %temp}, %fd107;
	}
	{
	.reg .b32 %temp; 
	mov.b64 	{%temp, %r20}, %fd107;
	}
	add.s32 	%r21, %r20, -1048576;
	mov.b64 	%fd107, {%r19, %r21};
	add.s32 	%r48, %r47, -1022;
$L__BB6_4:
	add.f64 	%fd13, %fd107, 0dBFF0000000000000;
	add.f64 	%fd14, %fd107, 0d3FF0000000000000;
	rcp.approx.ftz.f64 	%fd15, %fd14;
	neg.f64 	%fd16, %fd14;
	fma.rn.f64 	%fd17, %fd16, %fd15, 0d3FF0000000000000;
	fma.rn.f64 	%fd18, %fd17, %fd17, %fd17;
	fma.rn.f64 	%fd19, %fd18, %fd15, %fd15;
	mul.f64 	%fd20, %fd13, %fd19;
	fma.rn.f64 	%fd21, %fd13, %fd19, %fd20;
	mul.f64 	%fd22, %fd21, %fd21;
	fma.rn.f64 	%fd23, %fd22, 0d3EB0F5FF7D2CAFE2, 0d3ED0F5D241AD3B5A;
	fma.rn.f64 	%fd24, %fd23, %fd22, 0d3EF3B20A75488A3F;
	fma.rn.f64 	%fd25, %fd24, %fd22, 0d3F1745CDE4FAECD5;
	fma.rn.f64 	%fd26, %fd25, %fd22, 0d3F3C71C7258A578B;
	fma.rn.f64 	%fd27, %fd26, %fd22, 0d3F6249249242B910;
	fma.rn.f64 	%fd28, %fd27, %fd22, 0d3F89999999999DFB;
	sub.f64 	%fd29, %fd13, %fd21;
	add.f64 	%fd30, %fd29, %fd29;
	neg.f64 	%fd31, %fd21;
	fma.rn.f64 	%fd32, %fd31, %fd13, %fd30;
	mul.f64 	%fd33, %fd19, %fd32;
	fma.rn.f64 	%fd34, %fd22, %fd28, 0d3FB5555555555555;
	mov.f64 	%fd35, 0d3FB5555555555555;
	sub.f64 	%fd36, %fd35, %fd34;
	fma.rn.f64 	%fd37, %fd22, %fd28, %fd36;
	add.f64 	%fd38, %fd37, 0dBC46A4CB00B9E7B0;
	add.f64 	%fd39, %fd34, %fd38;
	sub.f64 	%fd40, %fd34, %fd39;
	add.f64 	%fd41, %fd38, %fd40;
	mul.rn.f64 	%fd42, %fd21, %fd21;
	neg.f64 	%fd43, %fd42;
	fma.rn.f64 	%fd44, %fd21, %fd21, %fd43;
	{
	.reg .b32 %temp; 
	mov.b64 	{%r22, %temp}, %fd33;
	}
	{
	.reg .b32 %temp; 
	mov.b64 	{%temp, %r23}, %fd33;
	}
	add.s32 	%r24, %r23, 1048576;
	mov.b64 	%fd45, {%r22, %r24};
	fma.rn.f64 	%fd46, %fd21, %fd45, %fd44;
	mul.rn.f64 	%fd47, %fd42, %fd21;
	neg.f64 	%fd48, %fd47;
	fma.rn.f64 	%fd49, %fd42, %fd21, %fd48;
	fma.rn.f64 	%fd50, %fd42, %fd33, %fd49;
	fma.rn.f64 	%fd51, %fd46, %fd21, %fd50;
	mul.rn.f64 	%fd52, %fd39, %fd47;
	neg.f64 	%fd53, %fd52;
	fma.rn.f64 	%fd54, %fd39, %fd47, %fd53;
	fma.rn.f64 	%fd55, %fd39, %fd51, %fd54;
	fma.rn.f64 	%fd56, %fd41, %fd47, %fd55;
	add.f64 	%fd57, %fd52, %fd56;
	sub.f64 	%fd58, %fd52, %fd57;
	add.f64 	%fd59, %fd56, %fd58;
	add.f64 	%fd60, %fd21, %fd57;
	sub.f64 	%fd61, %fd21, %fd60;
	add.f64 	%fd62, %fd57, %fd61;
	add.f64 	%fd63, %fd59, %fd62;
	add.f64 	%fd64, %fd33, %fd63;
	add.f64 	%fd65, %fd60, %fd64;
	sub.f64 	%fd66, %fd60, %fd65;
	add.f64 	%fd67, %fd64, %fd66;
	xor.b32  	%r25, %r48, -2147483648;
	mov.b32 	%r26, 1127219200;
	mov.b64 	%fd68, {%r25, %r26};
	mov.b32 	%r27, -2147483648;
	mov.b64 	%fd69, {%r27, %r26};
	sub.f64 	%fd70, %fd68, %fd69;
	fma.rn.f64 	%fd71, %fd70, 0d3FE62E42FEFA39EF, %fd65;
	fma.rn.f64 	%fd72, %fd70, 0dBFE62E42FEFA39EF, %fd71;
	sub.f64 	%fd73, %fd72, %fd65;
	sub.f64 	%fd74, %fd67, %fd73;
	fma.rn.f64 	%fd75, %fd70, 0d3C7ABC9E3B39803F, %fd74;
	add.f64 	%fd76, %fd71, %fd75;
	sub.f64 	%fd77, %fd71, %fd76;
	add.f64 	%fd78, %fd75, %fd77;
	{
	.reg .b32 %temp; 
	mov.b64 	{%temp, %r28}, %fd11;
	}
	{
	.reg .b32 %temp; 
	mov.b64 	{%r29, %temp}, %fd11;
	}
	shl.b32 	%r30, %r28, 1;
	setp.gt.u32 	%p3, %r30, -33554433;
	and.b32  	%r31, %r28, -15728641;
	selp.b32 	%r32, %r31, %r28, %p3;
	mov.b64 	%fd79, {%r29, %r32};
	mul.rn.f64 	%fd80, %fd76, %fd79;
	neg.f64 	%fd81, %fd80;
	fma.rn.f64 	%fd82, %fd76, %fd79, %fd81;
	fma.rn.f64 	%fd83, %fd78, %fd79, %fd82;
	add.f64 	%fd4, %fd80, %fd83;
	sub.f64 	%fd84, %fd80, %fd4;
	add.f64 	%fd5, %fd83, %fd84;
	fma.rn.f64 	%fd85, %fd4, 0d3FF71547652B82FE, 0d4338000000000000;
	{
	.reg .b32 %temp; 
	mov.b64 	{%r13, %temp}, %fd85;
	}
	mov.f64 	%fd86, 0dC338000000000000;
	add.rn.f64 	%fd87, %fd85, %fd86;
	fma.rn.f64 	%fd88, %fd87, 0dBFE62E42FEFA39EF, %fd4;
	fma.rn.f64 	%fd89, %fd87, 0dBC7ABC9E3B39803F, %fd88;
	fma.rn.f64 	%fd90, %fd89, 0d3E5ADE1569CE2BDF, 0d3E928AF3FCA213EA;
	fma.rn.f64 	%fd91, %fd90, %fd89, 0d3EC71DEE62401315;
	fma.rn.f64 	%fd92, %fd91, %fd89, 0d3EFA01997C89EB71;
	fma.rn.f64 	%fd93, %fd92, %fd89, 0d3F2A01A014761F65;
	fma.rn.f64 	%fd94, %fd93, %fd89, 0d3F56C16C1852B7AF;
	fma.rn.f64 	%fd95, %fd94, %fd89, 0d3F81111111122322;
	fma.rn.f64 	%fd96, %fd95, %fd89, 0d3FA55555555502A1;
	fma.rn.f64 	%fd97, %fd96, %fd89, 0d3FC5555555555511;
	fma.rn.f64 	%fd98, %fd97, %fd89, 0d3FE000000000000B;
	fma.rn.f64 	%fd99, %fd98, %fd89, 0d3FF0000000000000;
	fma.rn.f64 	%fd100, %fd99, %fd89, 0d3FF0000000000000;
	{
	.reg .b32 %temp; 
	mov.b64 	{%r14, %temp}, %fd100;
	}
	{
	.reg .b32 %temp; 
	mov.b64 	{%temp, %r15}, %fd100;
	}
	shl.b32 	%r33, %r13, 20;
	add.s32 	%r34, %r33, %r15;
	mov.b64 	%fd108, {%r14, %r34};
	{
	.reg .b32 %temp; 
	mov.b64 	{%temp, %r35}, %fd4;
	}
	mov.b32 	%f2, %r35;
	abs.f32 	%f1, %f2;
	setp.lt.f32 	%p4, %f1, 0f4086232B;
	@%p4 bra 	$L__BB6_7;
	setp.lt.f64 	%p5, %fd4, 0d0000000000000000;
	add.f64 	%fd101, %fd4, 0d7FF0000000000000;
	selp.f64 	%fd108, 0d0000000000000000, %fd101, %p5;
	setp.geu.f32 	%p6, %f1, 0f40874800;
	@%p6 bra 	$L__BB6_7;
	shr.u32 	%r36, %r13, 31;
	add.s32 	%r37, %r13, %r36;
	shr.s32 	%r38, %r37, 1;
	shl.b32 	%r39, %r38, 20;
	add.s32 	%r40, %r15, %r39;
	mov.b64 	%fd102, {%r14, %r40};
	sub.s32 	%r41, %r13, %r38;
	shl.b32 	%r42, %r41, 20;
	add.s32 	%r43, %r42, 1072693248;
	mov.b32 	%r44, 0;
	mov.b64 	%fd103, {%r44, %r43};
	mul.f64 	%fd108, %fd103, %fd102;
$L__BB6_7:
	abs.f64 	%fd104, %fd108;
	setp.eq.f64 	%p7, %fd104, 0d7FF0000000000000;
	fma.rn.f64 	%fd105, %fd108, %fd5, %fd108;
	selp.f64 	%fd106, %fd108, %fd105, %p7;
	st.param.f64 	[func_retval0], %fd106;
	ret;

}


// ===== COMPILED SASS (sm_100) =====

	.target	sm_100

	.elftype	@"ET_EXEC"


//--------------------- .note.nv.tkinfo           --------------------------
	.section	.note.nv.tkinfo,"",@"SHT_NOTE"
	.sectionflags	@"SHF_NOTE_NV_TKINFO"
	.tkinfo
        /*0018*/ 	.word	0x00000002
        /*0030*/ 	.string	""
        /*0030*/ 	.string	"ptxas"
        /*0030*/ 	.string	"Cuda compilation tools, release 13.0, V13.0.88"
        /*0030*/ 	.string	"Build cuda_13.0.r13.0/compiler.36424714_0"
        /*0030*/ 	.string	"-arch sm_100 -m 64 "



//--------------------- .note.nv.cuinfo           --------------------------
	.section	.note.nv.cuinfo,"",@"SHT_NOTE"
	.sectionflags	@"SHF_NOTE_NV_CUINFO"
        /*0018*/ 	.short	0x0002
        /*001a*/ 	.short	0x0064
        /*001c*/ 	.short	0x0082
	.zero		2


//--------------------- .nv.info                  --------------------------
	.section	.nv.info,"",@"SHT_CUDA_INFO"
	.align	4


	//----- nvinfo : EIATTR_REGCOUNT
	.align		4
        /*0000*/ 	.byte	0x04, 0x2f
        /*0002*/ 	.short	(.L_1 - .L_0)
	.align		4
.L_0:
        /*0004*/ 	.word	index@(_Z14tree_reductionPdddiddd)
        /*0008*/ 	.word	0x0000002e


	//----- nvinfo : EIATTR_FRAME_SIZE
	.align		4
.L_1:
        /*000c*/ 	.byte	0x04, 0x11
        /*000e*/ 	.short	(.L_3 - .L_2)
	.align		4
.L_2:
        /*0010*/ 	.word	index@($_Z14tree_reductionPdddiddd$__internal_accurate_pow)
        /*0014*/ 	.word	0x00000000


	//----- nvinfo : EIATTR_FRAME_SIZE
	.align		4
.L_3:
        /*0018*/ 	.byte	0x04, 0x11
        /*001a*/ 	.short	(.L_5 - .L_4)
	.align		4
.L_4:
        /*001c*/ 	.word	index@($__internal_5_$__cuda_sm20_dblrcp_rn_slowpath_v3)
        /*0020*/ 	.word	0x00000000


	//----- nvinfo : EIATTR_FRAME_SIZE
	.align		4
.L_5:
        /*0024*/ 	.byte	0x04, 0x11
        /*0026*/ 	.short	(.L_7 - .L_6)
	.align		4
.L_6:
        /*0028*/ 	.word	index@(_Z14tree_reductionPdddiddd)
        /*002c*/ 	.word	0x00000000


	//----- nvinfo : EIATTR_REGCOUNT
	.align		4
.L_7:
        /*0030*/ 	.byte	0x04, 0x2f
        /*0032*/ 	.short	(.L_9 - .L_8)
	.align		4
.L_8:
        /*0034*/ 	.word	index@(_Z12tree_builderPdddiddd)
        /*0038*/ 	.word	0x0000002e


	//----- nvinfo : EIATTR_FRAME_SIZE
	.align		4
.L_9:
        /*003c*/ 	.byte	0x04, 0x11
        /*003e*/ 	.short	(.L_11 - .L_10)
	.align		4
.L_10:
        /*0040*/ 	.word	index@($_Z12tree_builderPdddiddd$__internal_accurate_pow)
        /*0044*/ 	.word	0x00000000


	//----- nvinfo : EIATTR_FRAME_SIZE
	.align		4
.L_11:
        /*0048*/ 	.byte	0x04, 0x11
        /*004a*/ 	.short	(.L_13 - .L_12)
	.align		4
.L_12:
        /*004c*/ 	.word	index@($__internal_4_$__cuda_sm20_dblrcp_rn_slowpath_v3)
        /*0050*/ 	.word	0x00000000


	//----- nvinfo : EIATTR_FRAME_SIZE
	.align		4
.L_13:
        /*0054*/ 	.byte	0x04, 0x11
        /*0056*/ 	.short	(.L_15 - .L_14)
	.align		4
.L_14:
        /*0058*/ 	.word	index@(_Z12tree_builderPdddiddd)
        /*005c*/ 	.word	0x00000000


	//----- nvinfo : EIATTR_REGCOUNT
	.align		4
.L_15:
        /*0060*/ 	.byte	0x04, 0x2f
        /*0062*/ 	.short	(.L_17 - .L_16)
	.align		4
.L_16:
        /*0064*/ 	.word	index@(_Z19tree_builder_sharedPdddiddd)
        /*0068*/ 	.word	0x00000030


	//----- nvinfo : EIATTR_FRAME_SIZE
	.align		4
.L_17:
        /*006c*/ 	.byte	0x04, 0x11
        /*006e*/ 	.short	(.L_19 - .L_18)
	.align		4
.L_18:
        /*0070*/ 	.word	index@($_Z19tree_builder_sharedPdddiddd$__internal_accurate_pow)
        /*0074*/ 	.word	0x00000000


	//----- nvinfo : EIATTR_FRAME_SIZE
	.align		4
.L_19:
        /*0078*/ 	.byte	0x04, 0x11
        /*007a*/ 	.short	(.L_21 - .L_20)
	.align		4
.L_20:
        /*007c*/ 	.word	index@($__internal_3_$__cuda_sm20_dblrcp_rn_slowpath_v3)
        /*0080*/ 	.word	0x00000000


	//----- nvinfo : EIATTR_FRAME_SIZE
	.align		4
.L_21:
        /*0084*/ 	.byte	0x04, 0x11
        /*0086*/ 	.short	(.L_23 - .L_22)
	.align		4
.L_22:
        /*0088*/ 	.word	index@(_Z19tree_builder_sharedPdddiddd)
        /*008c*/ 	.word	0x00000000


	//----- nvinfo : EIATTR_REGCOUNT
	.align		4
.L_23:
        /*0090*/ 	.byte	0x04, 0x2f
        /*0092*/ 	.short	(.L_25 - .L_24)
	.align		4
.L_24:
        /*0094*/ 	.word	index@(_Z21tree_builder_triangleIL8BrickPos0EEvdddddiPdS1_)
        /*0098*/ 	.word	0x0000002e


	//----- nvinfo : EIATTR_FRAME_SIZE
	.align		4
.L_25:
        /*009c*/ 	.byte	0x04, 0x11
        /*009e*/ 	.short	(.L_27 - .L_26)
	.align		4
.L_26:
        /*00a0*/ 	.word	index@($_Z21tree_builder_triangleIL8BrickPos0EEvdddddiPdS1_$__internal_accurate_pow)
        /*00a4*/ 	.word	0x00000000


	//----- nvinfo : EIATTR_FRAME_SIZE
	.align		4
.L_27:
        /*00a8*/ 	.byte	0x04, 0x11
        /*00aa*/ 	.short	(.L_29 - .L_28)
	.align		4
.L_28:
        /*00ac*/ 	.word	index@($__internal_2_$__cuda_sm20_dblrcp_rn_slowpath_v3)
        /*00b0*/ 	.word	0x00000000


	//----- nvinfo : EIATTR_FRAME_SIZE
	.align		4
.L_29:
        /*00b4*/ 	.byte	0x04, 0x11
        /*00b6*/ 	.short	(.L_31 - .L_30)
	.align		4
.L_30:
        /*00b8*/ 	.word	index@(_Z21tree_builder_triangleIL8BrickPos0EEvdddddiPdS1_)
        /*00bc*/ 	.word	0x00000000


	//----- nvinfo : EIATTR_REGCOUNT
	.align		4
.L_31:
        /*00c0*/ 	.byte	0x04, 0x2f
        /*00c2*/ 	.short	(.L_33 - .L_32)
	.align		4
.L_32:
        /*00c4*/ 	.word	index@(_Z21tree_builder_triangleIL8BrickPos2EEvdddddiPdS1_)
        /*00c8*/ 	.word	0x00000030


	//----- nvinfo : EIATTR_FRAME_SIZE
	.align		4
.L_33:
        /*00cc*/ 	.byte	0x04, 0x11
        /*00ce*/ 	.short	(.L_35 - .L_34)
	.align		4
.L_34:
        /*00d0*/ 	.word	index@($_Z21tree_builder_triangleIL8BrickPos2EEvdddddiPdS1_$__internal_accurate_pow)
        /*00d4*/ 	.word	0x00000000


	//----- nvinfo : EIATTR_FRAME_SIZE
	.align		4
.L_35:
        /*00d8*/ 	.byte	0x04, 0x11
        /*00da*/ 	.short	(.L_37 - .L_36)
	.align		4
.L_36:
        /*00dc*/ 	.word	index@($__internal_1_$__cuda_sm20_dblrcp_rn_slowpath_v3)
        /*00e0*/ 	.word	0x00000000


	//----- nvinfo : EIATTR_FRAME_SIZE
	.align		4
.L_37:
        /*00e4*/ 	.byte	0x04, 0x11
        /*00e6*/ 	.short	(.L_39 - .L_38)
	.align		4
.L_38:
        /*00e8*/ 	.word	index@(_Z21tree_builder_triangleIL8BrickPos2EEvdddddiPdS1_)
        /*00ec*/ 	.word	0x00000000


	//----- nvinfo : EIATTR_REGCOUNT
	.align		4
.L_39:
        /*00f0*/ 	.byte	0x04, 0x2f
        /*00f2*/ 	.short	(.L_41 - .L_40)
	.align		4
.L_40:
        /*00f4*/ 	.word	index@(_Z18tree_builder_brickIL8BrickPos3EEvdddddiPdS1_S1_S1_)
        /*00f8*/ 	.word	0x00000030


	//----- nvinfo : EIATTR_FRAME_SIZE
	.align		4
.L_41:
        /*00fc*/ 	.byte	0x04, 0x11
        /*00fe*/ 	.short	(.L_43 - .L_42)
	.align		4
.L_42:
        /*0100*/ 	.word	index@($_Z18tree_builder_brickIL8BrickPos3EEvdddddiPdS1_S1_S1_$__internal_accurate_pow)
        /*0104*/ 	.word	0x00000000


	//----- nvinfo : EIATTR_FRAME_SIZE
	.align		4
.L_43:
        /*0108*/ 	.byte	0x04, 0x11
        /*010a*/ 	.short	(.L_45 - .L_44)
	.align		4
.L_44:
        /*010c*/ 	.word	index@($__internal_0_$__cuda_sm20_dblrcp_rn_slowpath_v3)
        /*0110*/ 	.word	0x00000000


	//----- nvinfo : EIATTR_FRAME_SIZE
	.align		4
.L_45:
        /*0114*/ 	.byte	0x04, 0x11
        /*0116*/ 	.short	(.L_47 - .L_46)
	.align		4
.L_46:
        /*0118*/ 	.word	index@(_Z18tree_builder_brickIL8BrickPos3EEvdddddiPdS1_S1_S1_)
        /*011c*/ 	.word	0x00000000


	//----- nvinfo : EIATTR_MIN_STACK_SIZE
	.align		4
.L_47:
        /*0120*/ 	.byte	0x04, 0x12
        /*0122*/ 	.short	(.L_49 - .L_48)
	.align		4
.L_48:
        /*0124*/ 	.word	index@(_Z18tree_builder_brickIL8BrickPos3EEvdddddiPdS1_S1_S1_)
        /*0128*/ 	.word	0x00000000


	//----- nvinfo : EIATTR_MIN_STACK_SIZE
	.align		4
.L_49:
        /*012c*/ 	.byte	0x04, 0x12
        /*012e*/ 	.short	(.L_51 - .L_50)
	.align		4
.L_50:
        /*0130*/ 	.word	index@(_Z21tree_builder_triangleIL8BrickPos2EEvdddddiPdS1_)
        /*0134*/ 	.word	0x00000000


	//----- nvinfo : EIATTR_MIN_STACK_SIZE
	.align		4
.L_51:
        /*0138*/ 	.byte	0x04, 0x12
        /*013a*/ 	.short	(.L_53 - .L_52)
	.align		4
.L_52:
        /*013c*/ 	.word	index@(_Z21tree_builder_triangleIL8BrickPos0EEvdddddiPdS1_)
        /*0140*/ 	.word	0x00000000


	//----- nvinfo : EIATTR_MIN_STACK_SIZE
	.align		4
.L_53:
        /*0144*/ 	.byte	0x04, 0x12
        /*0146*/ 	.short	(.L_55 - .L_54)
	.align		4
.L_54:
        /*0148*/ 	.word	index@(_Z19tree_builder_sharedPdddiddd)
        /*014c*/ 	.word	0x00000000


	//----- nvinfo : EIATTR_MIN_STACK_SIZE
	.align		4
.L_55:
        /*0150*/ 	.byte	0x04, 0x12
        /*0152*/ 	.short	(.L_57 - .L_56)
	.align		4
.L_56:
        /*0154*/ 	.word	index@(_Z12tree_builderPdddiddd)
        /*0158*/ 	.word	0x00000000


	//----- nvinfo : EIATTR_MIN_STACK_SIZE
	.align		4
.L_57:
        /*015c*/ 	.byte	0x04, 0x12
        /*015e*/ 	.short	(.L_59 - .L_58)
	.align		4
.L_58:
        /*0160*/ 	.word	index@(_Z14tree_reductionPdddiddd)
        /*0164*/ 	.word	0x00000000
.L_59:


//--------------------- .nv.compat                --------------------------
	.section	.nv.compat,"",@"SHT_CUDA_COMPAT_INFO"
	.align	4
        /*0000*/ 	.byte	0x02, 0x09, 0x00, 0x00, 0x02, 0x02, 0x01, 0x00, 0x02, 0x05, 0x05, 0x00, 0x03, 0x07, 0x01, 0x01
        /*0010*/ 	.byte	0x02, 0x03, 0x00, 0x00, 0x02, 0x06, 0x01, 0x00, 0x04, 0x0b, 0x08, 0x00, 0x01, 0x00, 0x00, 0x00
        /*0020*/ 	.byte	0x00, 0x00, 0x00, 0x00


//--------------------- .nv.info._Z18tree_builder_brickIL8BrickPos3EEvdddddiPdS1_S1_S1_ --------------------------
	.section	.nv.info._Z18tree_builder_brickIL8BrickPos3EEvdddddiPdS1_S1_S1_,"",@"SHT_CUDA_INFO"
	.sectionflags	@""
	.align	4


	//----- nvinfo : EIATTR_CUDA_API_VERSION
	.align		4
        /*0000*/ 	.byte	0x04, 0x37
        /*0002*/ 	.short	(.L_61 - .L_60)
.L_60:
        /*0004*/ 	.word	0x00000082


	//----- nvinfo : EIATTR_KPARAM_INFO
	.align		4
.L_61:
        /*0008*/ 	.byte	0x04, 0x17
        /*000a*/ 	.short	(.L_63 - .L_62)
.L_62:
        /*000c*/ 	.word	0x00000000
        /*0010*/ 	.short	0x0009
        /*0012*/ 	.short	0x0048
        /*0014*/ 	.byte	0x00, 0xf5, 0x21, 0x00


	//----- nvinfo : EIATTR_KPARAM_INFO
	.align		4
.L_63:
        /*0018*/ 	.byte	0x04, 0x17
        /*001a*/ 	.short	(.L_65 - .L_64)
.L_64:
        /*001c*/ 	.word	0x00000000
        /*0020*/ 	.short	0x0008
        /*0022*/ 	.short	0x0040
        /*0024*/ 	.byte	0x00, 0xf5, 0x21, 0x00


	//----- nvinfo : EIATTR_KPARAM_INFO
	.align		4
.L_65:
        /*0028*/ 	.byte	0x04, 0x17
        /*002a*/ 	.short	(.L_67 - .L_66)
.L_66:
        /*002c*/ 	.word	0x00000000
        /*0030*/ 	.short	0x0007
        /*0032*/ 	.short	0x0038
        /*0034*/ 	.byte	0x00, 0xf5, 0x21, 0x00


	//----- nvinfo : EIATTR_KPARAM_INFO
	.align		4
.L_67:
        /*0038*/ 	.byte	0x04, 0x17
        /*003a*/ 	.short	(.L_69 - .L_68)
.L_68:
        /*003c*/ 	.word	0x00000000
        /*0040*/ 	.short	0x0006
        /*0042*/ 	.short	0x0030
        /*0044*/ 	.byte	0x00, 0xf5, 0x21, 0x00


	//----- nvinfo : EIATTR_KPARAM_INFO
	.align		4
.L_69:
        /*0048*/ 	.byte	0x04, 0x17
        /*004a*/ 	.short	(.L_71 - .L_70)
.L_70:
        /*004c*/ 	.word	0x00000000
        /*0050*/ 	.short	0x0005
        /*0052*/ 	.short	0x0028
        /*0054*/ 	.byte	0x00, 0xf0, 0x11, 0x00


	//----- nvinfo : EIATTR_KPARAM_INFO
	.align		4
.L_71:
        /*0058*/ 	.byte	0x04, 0x17
        /*005a*/ 	.short	(.L_73 - .L_72)
.L_72:
        /*005c*/ 	.word	0x00000000
        /*0060*/ 	.short	0x0004
        /*0062*/ 	.short	0x0020
        /*0064*/ 	.byte	0x00, 0xf0, 0x21, 0x00


	//----- nvinfo : EIATTR_KPARAM_INFO
	.align		4
.L_73:
        /*0068*/ 	.byte	0x04, 0x17
        /*006a*/ 	.short	(.L_75 - .L_74)
.L_74:
        /*006c*/ 	.word	0x00000000
        /*0070*/ 	.short	0x0003
        /*0072*/ 	.short	0x0018
        /*0074*/ 	.byte	0x00, 0xf0, 0x21, 0x00


	//----- nvinfo : EIATTR_KPARAM_INFO
	.align		4
.L_75:
        /*0078*/ 	.byte	0x04, 0x17
        /*007a*/ 	.short	(.L_77 - .L_76)
.L_76:
        /*007c*/ 	.word	0x00000000
        /*0080*/ 	.short	0x0002
        /*0082*/ 	.short	0x0010
        /*0084*/ 	.byte	0x00, 0xf0, 0x21, 0x00


	//----- nvinfo : EIATTR_KPARAM_INFO
	.align		4
.L_77:
        /*0088*/ 	.byte	0x04, 0x17
        /*008a*/ 	.short	(.L_79 - .L_78)
.L_78:
        /*008c*/ 	.word	0x00000000
        /*0090*/ 	.short	0x0001
        /*0092*/ 	.short	0x0008
        /*0094*/ 	.byte	0x00, 0xf0, 0x21, 0x00


	//----- nvinfo : EIATTR_KPARAM_INFO
	.align		4
.L_79:
        /*0098*/ 	.byte	0x04, 0x17
        /*009a*/ 	.short	(.L_81 - .L_80)
.L_80:
        /*009c*/ 	.word	0x00000000
        /*00a0*/ 	.short	0x0000
        /*00a2*/ 	.short	0x0000
        /*00a4*/ 	.byte	0x00, 0xf0, 0x21, 0x00


	//----- nvinfo : EIATTR_SPARSE_MMA_MASK
	.align		4
.L_81:
        /*00a8*/ 	.byte	0x03, 0x50
        /*00aa*/ 	.short	0x0000


	//----- nvinfo : EIATTR_MAXREG_COUNT
	.align		4
        /*00ac*/ 	.byte	0x03, 0x1b
        /*00ae*/ 	.short	0x00ff


	//----- nvinfo : EIATTR_NUM_BARRIERS
	.align		4
        /*00b0*/ 	.byte	0x02, 0x4c
        /*00b2*/ 	.byte	0x01
	.zero		1


	//----- nvinfo : EIATTR_MERCURY_ISA_VERSION
	.align		4
        /*00b4*/ 	.byte	0x03, 0x5f
        /*00b6*/ 	.short	0x0101


	//----- nvinfo : EIATTR_VRC_CTA_INIT_COUNT
	.align		4
        /*00b8*/ 	.byte	0x02, 0x4a
	.zero		1
	.zero		1


	//----- nvinfo : EIATTR_EXIT_INSTR_OFFSETS
	.align		4
        /*00bc*/ 	.byte	0x04, 0x1c
        /*00be*/ 	.short	(.L_83 - .L_82)


	//   ....[0]....
.L_82:
        /*00c0*/ 	.word	0x00001980


	//----- nvinfo : EIATTR_CRS_STACK_SIZE
	.align		4
.L_83:
        /*00c4*/ 	.byte	0x04, 0x1e
        /*00c6*/ 	.short	(.L_85 - .L_84)
.L_84:
        /*00c8*/ 	.word	0x00000000


	//----- nvinfo : EIATTR_CBANK_PARAM_SIZE
	.align		4
.L_85:
        /*00cc*/ 	.byte	0x03, 0x19
        /*00ce*/ 	.short	0x0050


	//----- nvinfo : EIATTR_PARAM_CBANK
	.align		4
        /*00d0*/ 	.byte	0x04, 0x0a
        /*00d2*/ 	.short	(.L_87 - .L_86)
	.align		4
.L_86:
        /*00d4*/ 	.word	index@(.nv.constant0._Z18tree_builder_brickIL8BrickPos3EEvdddddiPdS1_S1_S1_)
        /*00d8*/ 	.short	0x0380
        /*00da*/ 	.short	0x0050


	//----- nvinfo : EIATTR_SW_WAR
	.align		4
.L_87:
        /*00dc*/ 	.byte	0x04, 0x36
        /*00de*/ 	.short	(.L_89 - .L_88)
.L_88:
        /*00e0*/ 	.word	0x00000008
.L_89:


//--------------------- .nv.info._Z21tree_builder_triangleIL8BrickPos2EEvdddddiPdS1_ --------------------------
	.section	.nv.info._Z21tree_builder_triangleIL8BrickPos2EEvdddddiPdS1_,"",@"SHT_CUDA_INFO"
	.sectionflags	@""
	.align	4


	//----- nvinfo : EIATTR_CUDA_API_VERSION
	.align		4
        /*0000*/ 	.byte	0x04, 0x37
        /*0002*/ 	.short	(.L_91 - .L_90)
.L_90:
        /*0004*/ 	.word	0x00000082


	//----- nvinfo : EIATTR_KPARAM_INFO
	.align		4
.L_91:
        /*0008*/ 	.byte	0x04, 0x17
        /*000a*/ 	.short	(.L_93 - .L_92)
.L_92:
        /*000c*/ 	.word	0x00000000
        /*0010*/ 	.short	0x0007
        /*0012*/ 	.short	0x0038
        /*0014*/ 	.byte	0x00, 0xf5, 0x21, 0x00


	//----- nvinfo : EIATTR_KPARAM_INFO
	.align		4
.L_93:
        /*0018*/ 	.byte	0x04, 0x17
        /*001a*/ 	.short	(.L_95 - .L_94)
.L_94:
        /*001c*/ 	.word	0x00000000
        /*0020*/ 	.short	0x0006
        /*0022*/ 	.short	0x0030
        /*0024*/ 	.byte	0x00, 0xf5, 0x21, 0x00


	//----- nvinfo : EIATTR_KPARAM_INFO
	.align		4
.L_95:
        /*0028*/ 	.byte	0x04, 0x17
        /*002a*/ 	.short	(.L_97 - .L_96)
.L_96:
        /*002c*/ 	.word	0x00000000
        /*0030*/ 	.short	0x0005
        /*0032*/ 	.short	0x0028
        /*0034*/ 	.byte	0x00, 0xf0, 0x11, 0x00


	//----- nvinfo : EIATTR_KPARAM_INFO
	.align		4
.L_97:
        /*0038*/ 	.byte	0x04, 0x17
        /*003a*/ 	.short	(.L_99 - .L_98)
.L_98:
        /*003c*/ 	.word	0x00000000
        /*0040*/ 	.short	0x0004
        /*0042*/ 	.short	0x0020
        /*0044*/ 	.byte	0x00, 0xf0, 0x21, 0x00


	//----- nvinfo : EIATTR_KPARAM_INFO
	.align		4
.L_99:
        /*0048*/ 	.byte	0x04, 0x17
        /*004a*/ 	.short	(.L_101 - .L_100)
.L_100:
        /*004c*/ 	.word	0x00000000
        /*0050*/ 	.short	0x0003
        /*0052*/ 	.short	0x0018
        /*0054*/ 	.byte	0x00, 0xf0, 0x21, 0x00


	//----- nvinfo : EIATTR_KPARAM_INFO
	.align		4
.L_101:
        /*0058*/ 	.byte	0x04, 0x17
        /*005a*/ 	.short	(.L_103 - .L_102)
.L_102:
        /*005c*/ 	.word	0x00000000
        /*0060*/ 	.short	0x0002
        /*0062*/ 	.short	0x0010
        /*0064*/ 	.byte	0x00, 0xf0, 0x21, 0x00


	//----- nvinfo : EIATTR_KPARAM_INFO
	.align		4
.L_103:
        /*0068*/ 	.byte	0x04, 0x17
        /*006a*/ 	.short	(.L_105 - .L_104)
.L_104:
        /*006c*/ 	.word	0x00000000
        /*0070*/ 	.short	0x0001
        /*0072*/ 	.short	0x0008
        /*0074*/ 	.byte	0x00, 0xf0, 0x21, 0x00


	//----- nvinfo : EIATTR_KPARAM_INFO
	.align		4
.L_105:
        /*0078*/ 	.byte	0x04, 0x17
        /*007a*/ 	.short	(.L_107 - .L_106)
.L_106:
        /*007c*/ 	.word	0x00000000
        /*0080*/ 	.short	0x0000
        /*0082*/ 	.short	0x0000
        /*0084*/ 	.byte	0x00, 0xf0, 0x21, 0x00


	//----- nvinfo : EIATTR_SPARSE_MMA_MASK
	.align		4
.L_107:
        /*0088*/ 	.byte	0x03, 0x50
        /*008a*/ 	.short	0x0000


	//----- nvinfo : EIATTR_MAXREG_COUNT
	.align		4
        /*008c*/ 	.byte	0x03, 0x1b
        /*008e*/ 	.short	0x00ff


	//----- nvinfo : EIATTR_NUM_BARRIERS
	.align		4
        /*0090*/ 	.byte	0x02, 0x4c
        /*0092*/ 	.byte	0x01
	.zero		1


	//----- nvinfo : EIATTR_MERCURY_ISA_VERSION
	.align		4
        /*0094*/ 	.byte	0x03, 0x5f
        /*0096*/ 	.short	0x0101


	//----- nvinfo : EIATTR_VRC_CTA_INIT_COUNT
	.align		4
        /*0098*/ 	.byte	0x02, 0x4a
	.zero		1
	.zero		1


	//----- nvinfo : EIATTR_EXIT_INSTR_OFFSETS
	.align		4
        /*009c*/ 	.byte	0x04, 0x1c
        /*009e*/ 	.short	(.L_109 - .L_108)


	//   ....[0]....
.L_108:
        /*00a0*/ 	.word	0x00001150


	//----- nvinfo : EIATTR_CRS_STACK_SIZE
	.align		4
.L_109:
        /*00a4*/ 	.byte	0x04, 0x1e
        /*00a6*/ 	.short	(.L_111 - .L_110)
.L_110:
        /*00a8*/ 	.word	0x00000000


	//----- nvinfo : EIATTR_CBANK_PARAM_SIZE
	.align		4
.L_111:
        /*00ac*/ 	.byte	0x03, 0x19
        /*00ae*/ 	.short	0x0040


	//----- nvinfo : EIATTR_PARAM_CBANK
	.align		4
        /*00b0*/ 	.byte	0x04, 0x0a
        /*00b2*/ 	.short	(.L_113 - .L_112)
	.align		4
.L_112:
        /*00b4*/ 	.word	index@(.nv.constant0._Z21tree_builder_triangleIL8BrickPos2EEvdddddiPdS1_)
        /*00b8*/ 	.short	0x0380
        /*00ba*/ 	.short	0x0040


	//----- nvinfo : EIATTR_SW_WAR
	.align		4
.L_113:
        /*00bc*/ 	.byte	0x04, 0x36
        /*00be*/ 	.short	(.L_115 - .L_114)
.L_114:
        /*00c0*/ 	.word	0x00000008
.L_115:


//--------------------- .nv.info._Z21tree_builder_triangleIL8BrickPos0EEvdddddiPdS1_ --------------------------
	.section	.nv.info._Z21tree_builder_triangleIL8BrickPos0EEvdddddiPdS1_,"",@"SHT_CUDA_INFO"
	.sectionflags	@""
	.align	4


	//----- nvinfo : EIATTR_CUDA_API_VERSION
	.align		4
        /*0000*/ 	.byte	0x04, 0x37
        /*0002*/ 	.short	(.L_117 - .L_116)
.L_116:
        /*0004*/ 	.word	0x00000082


	//----- nvinfo : EIATTR_KPARAM_INFO
	.align		4
.L_117:
        /*0008*/ 	.byte	0x04, 0x17
        /*000a*/ 	.short	(.L_119 - .L_118)
.L_118:
        /*000c*/ 	.word	0x00000000
        /*0010*/ 	.short	0x0007
        /*0012*/ 	.short	0x0038
        /*0014*/ 	.byte	0x00, 0xf5, 0x21, 0x00


	//----- nvinfo : EIATTR_KPARAM_INFO
	.align		4
.L_119:
        /*0018*/ 	.byte	0x04, 0x17
        /*001a*/ 	.short	(.L_121 - .L_120)
.L_120:
        /*001c*/ 	.word	0x00000000
        /*0020*/ 	.short	0x0006
        /*0022*/ 	.short	0x0030
        /*0024*/ 	.byte	0x00, 0xf5, 0x21, 0x00


	//----- nvinfo : EIATTR_KPARAM_INFO
	.align		4
.L_121:
        /*0028*/ 	.byte	0x04, 0x17
        /*002a*/ 	.short	(.L_123 - .L_122)
.L_122:
        /*002c*/ 	.word	0x00000000
        /*0030*/ 	.short	0x0005
        /*0032*/ 	.short	0x0028
        /*0034*/ 	.byte	0x00, 0xf0, 0x11, 0x00


	//----- nvinfo : EIATTR_KPARAM_INFO
	.align		4
.L_123:
        /*0038*/ 	.byte	0x04, 0x17
        /*003a*/ 	.short	(.L_125 - .L_124)
.L_124:
        /*003c*/ 	.word	0x00000000
        /*0040*/ 	.short	0x0004
        /*0042*/ 	.short	0x0020
        /*0044*/ 	.byte	0x00, 0xf0, 0x21, 0x00


	//----- nvinfo : EIATTR_KPARAM_INFO
	.align		4
.L_125:
        /*0048*/ 	.byte	0x04, 0x17
        /*004a*/ 	.short	(.L_127 - .L_126)
.L_126:
        /*004c*/ 	.word	0x00000000
        /*0050*/ 	.short	0x0003
        /*0052*/ 	.short	0x0018
        /*0054*/ 	.byte	0x00, 0xf0, 0x21, 0x00


	//----- nvinfo : EIATTR_KPARAM_INFO
	.align		4
.L_127:
        /*0058*/ 	.byte	0x04, 0x17
        /*005a*/ 	.short	(.L_129 - .L_128)
.L_128:
        /*005c*/ 	.word	0x00000000
        /*0060*/ 	.short	0x0002
        /*0062*/ 	.short	0x0010
        /*0064*/ 	.byte	0x00, 0xf0, 0x21, 0x00


	//----- nvinfo : EIATTR_KPARAM_INFO
	.align		4
.L_129:
        /*0068*/ 	.byte	0x04, 0x17
        /*006a*/ 	.short	(.L_131 - .L_130)
.L_130:
        /*006c*/ 	.word	0x00000000
        /*0070*/ 	.short	0x0001
        /*0072*/ 	.short	0x0008
        /*0074*/ 	.byte	0x00, 0xf0, 0x21, 0x00


	//----- nvinfo : EIATTR_KPARAM_INFO
	.align		4
.L_131:
        /*0078*/ 	.byte	0x04, 0x17
        /*007a*/ 	.short	(.L_133 - .L_132)
.L_132:
        /*007c*/ 	.word	0x00000000
        /*0080*/ 	.short	0x0000
        /*0082*/ 	.short	0x0000
        /*0084*/ 	.byte	0x00, 0xf0, 0x21, 0x00


	//----- nvinfo : EIATTR_SPARSE_MMA_MASK
	.align		4
.L_133:
        /*0088*/ 	.byte	0x03, 0x50
        /*008a*/ 	.short	0x0000


	//----- nvinfo : EIATTR_MAXREG_COUNT
	.align		4
        /*008c*/ 	.byte	0x03, 0x1b
        /*008e*/ 	.short	0x00ff


	//----- nvinfo : EIATTR_NUM_BARRIERS
	.align		4
        /*0090*/ 	.byte	0x02, 0x4c
        /*0092*/ 	.byte	0x01
	.zero		1


	//----- nvinfo : EIATTR_MERCURY_ISA_VERSION
	.align		4
        /*0094*/ 	.byte	0x03, 0x5f
        /*0096*/ 	.short	0x0101


	//----- nvinfo : EIATTR_VRC_CTA_INIT_COUNT
	.align		4
        /*0098*/ 	.byte	0x02, 0x4a
	.zero		1
	.zero		1


	//----- nvinfo : EIATTR_EXIT_INSTR_OFFSETS
	.align		4
        /*009c*/ 	.byte	0x04, 0x1c
        /*009e*/ 	.short	(.L_135 - .L_134)


	//   ....[0]....
.L_134:
        /*00a0*/ 	.word	0x00000c40


	//----- nvinfo : EIATTR_CRS_STACK_SIZE
	.align		4
.L_135:
        /*00a4*/ 	.byte	0x04, 0x1e
        /*00a6*/ 	.short	(.L_137 - .L_136)
.L_136:
        /*00a8*/ 	.word	0x00000000


	//----- nvinfo : EIATTR_CBANK_PARAM_SIZE
	.align		4
.L_137:
        /*00ac*/ 	.byte	0x03, 0x19
        /*00ae*/ 	.short	0x0040


	//----- nvinfo : EIATTR_PARAM_CBANK
	.align		4
        /*00b0*/ 	.byte	0x04, 0x0a
        /*00b2*/ 	.short	(.L_139 - .L_138)
	.align		4
.L_138:
        /*00b4*/ 	.word	index@(.nv.constant0._Z21tree_builder_triangleIL8BrickPos0EEvdddddiPdS1_)
        /*00b8*/ 	.short	0x0380
        /*00ba*/ 	.short	0x0040


	//----- nvinfo : EIATTR_SW_WAR
	.align		4
.L_139:
        /*00bc*/ 	.byte	0x04, 0x36
        /*00be*/ 	.short	(.L_141 - .L_140)
.L_140:
        /*00c0*/ 	.word	0x00000008
.L_141:


//--------------------- .nv.info._Z19tree_builder_sharedPdddiddd --------------------------
	.section	.nv.info._Z19tree_builder_sharedPdddiddd,"",@"SHT_CUDA_INFO"
	.sectionflags	@""
	.align	4


	//----- nvinfo : EIATTR_CUDA_API_VERSION
	.align		4
        /*0000*/ 	.byte	0x04, 0x37
        /*0002*/ 	.short	(.L_143 - .L_142)
.L_142:
        /*0004*/ 	.word	0x00000082


	//----- nvinfo : EIATTR_KPARAM_INFO
	.align		4
.L_143:
        /*0008*/ 	.byte	0x04, 0x17
        /*000a*/ 	.short	(.L_145 - .L_144)
.L_144:
        /*000c*/ 	.word	0x00000000
        /*0010*/ 	.short	0x0006
        /*0012*/ 	.short	0x0030
        /*0014*/ 	.byte	0x00, 0xf0, 0x21, 0x00


	//----- nvinfo : EIATTR_KPARAM_INFO
	.align		4
.L_145:
        /*0018*/ 	.byte	0x04, 0x17
        /*001a*/ 	.short	(.L_147 - .L_146)
.L_146:
        /*001c*/ 	.word	0x00000000
        /*0020*/ 	.short	0x0005
        /*0022*/ 	.short	0x0028
        /*0024*/ 	.byte	0x00, 0xf0, 0x21, 0x00


	//----- nvinfo : EIATTR_KPARAM_INFO
	.align		4
.L_147:
        /*0028*/ 	.byte	0x04, 0x17
        /*002a*/ 	.short	(.L_149 - .L_148)
.L_148:
        /*002c*/ 	.word	0x00000000
        /*0030*/ 	.short	0x0004
        /*0032*/ 	.short	0x0020
        /*0034*/ 	.byte	0x00, 0xf0, 0x21, 0x00


	//----- nvinfo : EIATTR_KPARAM_INFO
	.align		4
.L_149:
        /*0038*/ 	.byte	0x04, 0x17
        /*003a*/ 	.short	(.L_151 - .L_150)
.L_150:
        /*003c*/ 	.word	0x00000000
        /*0040*/ 	.short	0x0003
        /*0042*/ 	.short	0x0018
        /*0044*/ 	.byte	0x00, 0xf0, 0x11, 0x00


	//----- nvinfo : EIATTR_KPARAM_INFO
	.align		4
.L_151:
        /*0048*/ 	.byte	0x04, 0x17
        /*004a*/ 	.short	(.L_153 - .L_152)
.L_152:
        /*004c*/ 	.word	0x00000000
        /*0050*/ 	.short	0x0002
        /*0052*/ 	.short	0x0010
        /*0054*/ 	.byte	0x00, 0xf0, 0x21, 0x00


	//----- nvinfo : EIATTR_KPARAM_INFO
	.align		4
.L_153:
        /*0058*/ 	.byte	0x04, 0x17
        /*005a*/ 	.short	(.L_155 - .L_154)
.L_154:
        /*005c*/ 	.word	0x00000000
        /*0060*/ 	.short	0x0001
        /*0062*/ 	.short	0x0008
        /*0064*/ 	.byte	0x00, 0xf0, 0x21, 0x00


	//----- nvinfo : EIATTR_KPARAM_INFO
	.align		4
.L_155:
        /*0068*/ 	.byte	0x04, 0x17
        /*006a*/ 	.short	(.L_157 - .L_156)
.L_156:
        /*006c*/ 	.word	0x00000000
        /*0070*/ 	.short	0x0000
        /*0072*/ 	.short	0x0000
        /*0074*/ 	.byte	0x00, 0xf5, 0x21, 0x00


	//----- nvinfo : EIATTR_SPARSE_MMA_MASK
	.align		4
.L_157:
        /*0078*/ 	.byte	0x03, 0x50
        /*007a*/ 	.short	0x0000


	//----- nvinfo : EIATTR_MAXREG_COUNT
	.align		4
        /*007c*/ 	.byte	0x03, 0x1b
        /*007e*/ 	.short	0x00ff


	//----- nvinfo : EIATTR_NUM_BARRIERS
	.align		4
        /*0080*/ 	.byte	0x02, 0x4c
        /*0082*/ 	.byte	0x01
	.zero		1


	//----- nvinfo : EIATTR_MERCURY_ISA_VERSION
	.align		4
        /*0084*/ 	.byte	0x03, 0x5f
        /*0086*/ 	.short	0x0101


	//----- nvinfo : EIATTR_VRC_CTA_INIT_COUNT
	.align		4
        /*0088*/ 	.byte	0x02, 0x4a
	.zero		1
	.zero		1


	//----- nvinfo : EIATTR_EXIT_INSTR_OFFSETS
	.align		4
        /*008c*/ 	.byte	0x04, 0x1c
        /*008e*/ 	.short	(.L_159 - .L_158)


	//   ....[0]....
.L_158:
        /*0090*/ 	.word	0x00001880


	//----- nvinfo : EIATTR_CRS_STACK_SIZE
	.align		4
.L_159:
        /*0094*/ 	.byte	0x04, 0x1e
        /*0096*/ 	.short	(.L_161 - .L_160)
.L_160:
        /*0098*/ 	.word	0x00000000


	//----- nvinfo : EIATTR_CBANK_PARAM_SIZE
	.align		4
.L_161:
        /*009c*/ 	.byte	0x03, 0x19
        /*009e*/ 	.short	0x0038


	//----- nvinfo : EIATTR_PARAM_CBANK
	.align		4
        /*00a0*/ 	.byte	0x04, 0x0a
        /*00a2*/ 	.short	(.L_163 - .L_162)
	.align		4
.L_162:
        /*00a4*/ 	.word	index@(.nv.constant0._Z19tree_builder_sharedPdddiddd)
        /*00a8*/ 	.short	0x0380
        /*00aa*/ 	.short	0x0038


	//----- nvinfo : EIATTR_SW_WAR
	.align		4
.L_163:
        /*00ac*/ 	.byte	0x04, 0x36
        /*00ae*/ 	.short	(.L_165 - .L_164)
.L_164:
        /*00b0*/ 	.word	0x00000008
.L_165:


//--------------------- .nv.info._Z12tree_builderPdddiddd --------------------------
	.section	.nv.info._Z12tree_builderPdddiddd,"",@"SHT_CUDA_INFO"
	.sectionflags	@""
	.align	4


	//----- nvinfo : EIATTR_CUDA_API_VERSION
	.align		4
        /*0000*/ 	.byte	0x04, 0x37
        /*0002*/ 	.short	(.L_167 - .L_166)
.L_166:
        /*0004*/ 	.word	0x00000082


	//----- nvinfo : EIATTR_KPARAM_INFO
	.align		4
.L_167:
        /*0008*/ 	.byte	0x04, 0x17
        /*000a*/ 	.short	(.L_169 - .L_168)
.L_168:
        /*000c*/ 	.word	0x00000000
        /*0010*/ 	.short	0x0006
        /*0012*/ 	.short	0x0030
        /*0014*/ 	.byte	0x00, 0xf0, 0x21, 0x00


	//----- nvinfo : EIATTR_KPARAM_INFO
	.align		4
.L_169:
        /*0018*/ 	.byte	0x04, 0x17
        /*001a*/ 	.short	(.L_171 - .L_170)
.L_170:
        /*001c*/ 	.word	0x00000000
        /*0020*/ 	.short	0x0005
        /*0022*/ 	.short	0x0028
        /*0024*/ 	.byte	0x00, 0xf0, 0x21, 0x00


	//----- nvinfo : EIATTR_KPARAM_INFO
	.align		4
.L_171:
        /*0028*/ 	.byte	0x04, 0x17
        /*002a*/ 	.short	(.L_173 - .L_172)
.L_172:
        /*002c*/ 	.word	0x00000000
        /*0030*/ 	.short	0x0004
        /*0032*/ 	.short	0x0020
        /*0034*/ 	.byte	0x00, 0xf0, 0x21, 0x00


	//----- nvinfo : EIATTR_KPARAM_INFO
	.align		4
.L_173:
        /*0038*/ 	.byte	0x04, 0x17
        /*003a*/ 	.short	(.L_175 - .L_174)
.L_174:
        /*003c*/ 	.word	0x00000000
        /*0040*/ 	.short	0x0003
        /*0042*/ 	.short	0x0018
        /*0044*/ 	.byte	0x00, 0xf0, 0x11, 0x00


	//----- nvinfo : EIATTR_KPARAM_INFO
	.align		4
.L_175:
        /*0048*/ 	.byte	0x04, 0x17
        /*004a*/ 	.short	(.L_177 - .L_176)
.L_176:
        /*004c*/ 	.word	0x00000000
        /*0050*/ 	.short	0x0002
        /*0052*/ 	.short	0x0010
        /*0054*/ 	.byte	0x00, 0xf0, 0x21, 0x00


	//----- nvinfo : EIATTR_KPARAM_INFO
	.align		4
.L_177:
        /*0058*/ 	.byte	0x04, 0x17
        /*005a*/ 	.short	(.L_179 - .L_178)
.L_178:
        /*005c*/ 	.word	0x00000000
        /*0060*/ 	.short	0x0001
        /*0062*/ 	.short	0x0008
        /*0064*/ 	.byte	0x00, 0xf0, 0x21, 0x00


	//----- nvinfo : EIATTR_KPARAM_INFO
	.align		4
.L_179:
        /*0068*/ 	.byte	0x04, 0x17
        /*006a*/ 	.short	(.L_181 - .L_180)
.L_180:
        /*006c*/ 	.word	0x00000000
        /*0070*/ 	.short	0x0000
        /*0072*/ 	.short	0x0000
        /*0074*/ 	.byte	0x00, 0xf5, 0x21, 0x00


	//----- nvinfo : EIATTR_SPARSE_MMA_MASK
	.align		4
.L_181:
        /*0078*/ 	.byte	0x03, 0x50
        /*007a*/ 	.short	0x0000


	//----- nvinfo : EIATTR_MAXREG_COUNT
	.align		4
        /*007c*/ 	.byte	0x03, 0x1b
        /*007e*/ 	.short	0x00ff


	//----- nvinfo : EIATTR_NUM_BARRIERS
	.align		4
        /*0080*/ 	.byte	0x02, 0x4c
        /*0082*/ 	.byte	0x01
	.zero		1


	//----- nvinfo : EIATTR_MERCURY_ISA_VERSION
	.align		4
        /*0084*/ 	.byte	0x03, 0x5f
        /*0086*/ 	.short	0x0101


	//----- nvinfo : EIATTR_VRC_CTA_INIT_COUNT
	.align		4
        /*0088*/ 	.byte	0x02, 0x4a
	.zero		1
	.zero		1


	//----- nvinfo : EIATTR_EXIT_INSTR_OFFSETS
	.align		4
        /*008c*/ 	.byte	0x04, 0x1c
        /*008e*/ 	.short	(.L_183 - .L_182)


	//   ....[0]....
.L_182:
        /*0090*/ 	.word	0x00000500


	//   ....[1]....
        /*0094*/ 	.word	0x00000c10


	//   ....[2]....
        /*0098*/ 	.word	0x000016e0


	//----- nvinfo : EIATTR_CRS_STACK_SIZE
	.align		4
.L_183:
        /*009c*/ 	.byte	0x04, 0x1e
        /*009e*/ 	.short	(.L_185 - .L_184)
.L_184:
        /*00a0*/ 	.word	0x00000000


	//----- nvinfo : EIATTR_CBANK_PARAM_SIZE
	.align		4
.L_185:
        /*00a4*/ 	.byte	0x03, 0x19
        /*00a6*/ 	.short	0x0038


	//----- nvinfo : EIATTR_PARAM_CBANK
	.align		4
        /*00a8*/ 	.byte	0x04, 0x0a
        /*00aa*/ 	.short	(.L_187 - .L_186)
	.align		4
.L_186:
        /*00ac*/ 	.word	index@(.nv.constant0._Z12tree_builderPdddiddd)
        /*00b0*/ 	.short	0x0380
        /*00b2*/ 	.short	0x0038


	//----- nvinfo : EIATTR_SW_WAR
	.align		4
.L_187:
        /*00b4*/ 	.byte	0x04, 0x36
        /*00b6*/ 	.short	(.L_189 - .L_188)
.L_188:
        /*00b8*/ 	.word	0x00000008
.L_189:


//--------------------- .nv.info._Z14tree_reductionPdddiddd --------------------------
	.section	.nv.info._Z14tree_reductionPdddiddd,"",@"SHT_CUDA_INFO"
	.sectionflags	@""
	.align	4


	//----- nvinfo : EIATTR_CUDA_API_VERSION
	.align		4
        /*0000*/ 	.byte	0x04, 0x37
        /*0002*/ 	.short	(.L_191 - .L_190)
.L_190:
        /*0004*/ 	.word	0x00000082


	//----- nvinfo : EIATTR_KPARAM_INFO
	.align		4
.L_191:
        /*0008*/ 	.byte	0x04, 0x17
        /*000a*/ 	.short	(.L_193 - .L_192)
.L_192:
        /*000c*/ 	.word	0x00000000
        /*0010*/ 	.short	0x0006
        /*0012*/ 	.short	0x0030
        /*0014*/ 	.byte	0x00, 0xf0, 0x21, 0x00


	//----- nvinfo : EIATTR_KPARAM_INFO
	.align		4
.L_193:
        /*0018*/ 	.byte	0x04, 0x17
        /*001a*/ 	.short	(.L_195 - .L_194)
.L_194:
        /*001c*/ 	.word	0x00000000
        /*0020*/ 	.short	0x0005
        /*0022*/ 	.short	0x0028
        /*0024*/ 	.byte	0x00, 0xf0, 0x21, 0x00


	//----- nvinfo : EIATTR_KPARAM_INFO
	.align		4
.L_195:
        /*0028*/ 	.byte	0x04, 0x17
        /*002a*/ 	.short	(.L_197 - .L_196)
.L_196:
        /*002c*/ 	.word	0x00000000
        /*0030*/ 	.short	0x0004
        /*0032*/ 	.short	0x0020
        /*0034*/ 	.byte	0x00, 0xf0, 0x21, 0x00


	//----- nvinfo : EIATTR_KPARAM_INFO
	.align		4
.L_197:
        /*0038*/ 	.byte	0x04, 0x17
        /*003a*/ 	.short	(.L_199 - .L_198)
.L_198:
        /*003c*/ 	.word	0x00000000
        /*0040*/ 	.short	0x0003
        /*0042*/ 	.short	0x0018
        /*0044*/ 	.byte	0x00, 0xf0, 0x11, 0x00


	//----- nvinfo : EIATTR_KPARAM_INFO
	.align		4
.L_199:
        /*0048*/ 	.byte	0x04, 0x17
        /*004a*/ 	.short	(.L_201 - .L_200)
.L_200:
        /*004c*/ 	.word	0x00000000
        /*0050*/ 	.short	0x0002
        /*0052*/ 	.short	0x0010
        /*0054*/ 	.byte	0x00, 0xf0, 0x21, 0x00


	//----- nvinfo : EIATTR_KPARAM_INFO
	.align		4
.L_201:
        /*0058*/ 	.byte	0x04, 0x17
        /*005a*/ 	.short	(.L_203 - .L_202)
.L_202:
        /*005c*/ 	.word	0x00000000
        /*0060*/ 	.short	0x0001
        /*0062*/ 	.short	0x0008
        /*0064*/ 	.byte	0x00, 0xf0, 0x21, 0x00


	//----- nvinfo : EIATTR_KPARAM_INFO
	.align		4
.L_203:
        /*0068*/ 	.byte	0x04, 0x17
        /*006a*/ 	.short	(.L_205 - .L_204)
.L_204:
        /*006c*/ 	.word	0x00000000
        /*0070*/ 	.short	0x0000
        /*0072*/ 	.short	0x0000
        /*0074*/ 	.byte	0x00, 0xf5, 0x21, 0x00


	//----- nvinfo : EIATTR_SPARSE_MMA_MASK
	.align		4
.L_205:
        /*0078*/ 	.byte	0x03, 0x50
        /*007a*/ 	.short	0x0000


	//----- nvinfo : EIATTR_MAXREG_COUNT
	.align		4
        /*007c*/ 	.byte	0x03, 0x1b
        /*007e*/ 	.short	0x00ff


	//----- nvinfo : EIATTR_NUM_BARRIERS
	.align		4
        /*0080*/ 	.byte	0x02, 0x4c
        /*0082*/ 	.byte	0x01
	.zero		1


	//----- nvinfo : EIATTR_MERCURY_ISA_VERSION
	.align		4
        /*0084*/ 	.byte	0x03, 0x5f
        /*0086*/ 	.short	0x0101


	//----- nvinfo : EIATTR_VRC_CTA_INIT_COUNT
	.align		4
        /*0088*/ 	.byte	0x02, 0x4a
	.zero		1
	.zero		1


	//----- nvinfo : EIATTR_EXIT_INSTR_OFFSETS
	.align		4
        /*008c*/ 	.byte	0x04, 0x1c
        /*008e*/ 	.short	(.L_207 - .L_206)


	//   ....[0]....
.L_206:
        /*0090*/ 	.word	0x00000030


	//   ....[1]....
        /*0094*/ 	.word	0x00000790


	//   ....[2]....
        /*0098*/ 	.word	0x00001260


	//----- nvinfo : EIATTR_CRS_STACK_SIZE
	.align		4
.L_207:
        /*009c*/ 	.byte	0x04, 0x1e
        /*009e*/ 	.short	(.L_209 - .L_208)
.L_208:
        /*00a0*/ 	.word	0x00000000


	//----- nvinfo : EIATTR_CBANK_PARAM_SIZE
	.align		4
.L_209:
        /*00a4*/ 	.byte	0x03, 0x19
        /*00a6*/ 	.short	0x0038


	//----- nvinfo : EIATTR_PARAM_CBANK
	.align		4
        /*00a8*/ 	.byte	0x04, 0x0a
        /*00aa*/ 	.short	(.L_211 - .L_210)
	.align		4
.L_210:
        /*00ac*/ 	.word	index@(.nv.constant0._Z14tree_reductionPdddiddd)
        /*00b0*/ 	.short	0x0380
        /*00b2*/ 	.short	0x0038


	//----- nvinfo : EIATTR_SW_WAR
	.align		4
.L_211:
        /*00b4*/ 	.byte	0x04, 0x36
        /*00b6*/ 	.short	(.L_213 - .L_212)
.L_212:
        /*00b8*/ 	.word	0x00000008
.L_213:


//--------------------- .nv.callgraph             --------------------------
	.section	.nv.callgraph,"",@"SHT_CUDA_CALLGRAPH"
	.align	4
	.sectionentsize	8
	.align		4
        /*0000*/ 	.word	0x00000000
	.align		4
        /*0004*/ 	.word	0xffffffff
	.align		4
        /*0008*/ 	.word	0x00000000
	.align		4
        /*000c*/ 	.word	0xfffffffe
	.align		4
        /*0010*/ 	.word	0x00000000
	.align		4
        /*0014*/ 	.word	0xfffffffd
	.align		4
        /*0018*/ 	.word	0x00000000
	.align		4
        /*001c*/ 	.word	0xfffffffc


//--------------------- .text._Z18tree_builder_brickIL8BrickPos3EEvdddddiPdS1_S1_S1_ --------------------------
	.section	.text._Z18tree_builder_brickIL8BrickPos3EEvdddddiPdS1_S1_S1_,"ax",@progbits
	.align	128
        .global         _Z18tree_builder_brickIL8BrickPos3EEvdddddiPdS1_S1_S1_
        .type           _Z18tree_builder_brickIL8BrickPos3EEvdddddiPdS1_S1_S1_,@function
        .size           _Z18tree_builder_brickIL8BrickPos3EEvdddddiPdS1_S1_S1_,(.L_x_180 - _Z18tree_builder_brickIL8BrickPos3EEvdddddiPdS1_S1_S1_)
        .other          _Z18tree_builder_brickIL8BrickPos3EEvdddddiPdS1_S1_S1_,@"STO_CUDA_ENTRY STV_DEFAULT"
_Z18tree_builder_brickIL8BrickPos3EEvdddddiPdS1_S1_S1_:
.text._Z18tree_builder_brickIL8BrickPos3EEvdddddiPdS1_S1_S1_:
[----:B------:R-:W-:Y:S01]  /*0000*/  LDC R1, c[0x0][0x37c] ;  /* 0x0000df00ff017b82 */ /* 0x000fe20000000800 */
[----:B------:R-:W0:Y:S07]  /*0010*/  S2R R2, SR_TID.X ;  /* 0x0000000000027919 */ /* 0x000e2e0000002100 */
[----:B------:R-:W0:Y:S01]  /*0020*/  LDC.64 R4, c[0x0][0x3b8] ;  /* 0x0000ee00ff047b82 */ /* 0x000e220000000a00 */
[----:B------:R-:W1:Y:S07]  /*0030*/  LDCU.64 UR8, c[0x0][0x358] ;  /* 0x00006b00ff0877ac */ /* 0x000e6e0008000a00 */
[----:B------:R-:W2:Y:S08]  /*0040*/  LDC R0, c[0x0][0x394] ;  /* 0x0000e500ff007b82 */ /* 0x000eb00000000800 */
[----:B------:R-:W3:Y:S01]  /*0050*/  LDC.64 R18, c[0x0][0x390] ;  /* 0x0000e400ff127b82 */ /* 0x000ee20000000a00 */
[----:B0-----:R-:W-:-:S06]  /*0060*/  IMAD.WIDE.U32 R4, R2, 0x8, R4 ;  /* 0x0000000802047825 */ /* 0x001fcc00078e0004 */
[----:B-1----:R-:W4:Y:S01]  /*0070*/  LDG.E.64 R4, desc[UR8][R4.64] ;  /* 0x0000000804047981 */ /* 0x002f22000c1e1b00 */
[----:B------:R-:W0:Y:S01]  /*0080*/  S2UR UR5, SR_CgaCtaId ;  /* 0x00000000000579c3 */ /* 0x000e220000008800 */
[----:B--2---:R-:W3:Y:S01]  /*0090*/  MUFU.RCP64H R7, R0 ;  /* 0x0000000000077308 */ /* 0x004ee20000001800 */
[----:B------:R-:W-:Y:S01]  /*00a0*/  VIADD R6, R0, 0x300402 ;  /* 0x0030040200067836 */ /* 0x000fe20000000000 */
[----:B------:R-:W-:-:S04]  /*00b0*/  UMOV UR4, 0x400 ;  /* 0x0000040000047882 */ /* 0x000fc80000000000 */
[----:B------:R-:W-:Y:S01]  /*00c0*/  FSETP.GEU.AND P0, PT, |R6|, 5.8789094863358348022e-39, PT ;  /* 0x004004020600780b */ /* 0x000fe20003f0e200 */
[----:B---3--:R-:W-:Y:S01]  /*00d0*/  DFMA R8, R6, -R18, 1 ;  /* 0x3ff000000608742b */ /* 0x008fe20000000812 */
[----:B0-----:R-:W-:-:S07]  /*00e0*/  ULEA UR4, UR5, UR4, 0x18 ;  /* 0x0000000405047291 */ /* 0x001fce000f8ec0ff */
[----:B------:R-:W-:Y:S01]  /*00f0*/  DFMA R8, R8, R8, R8 ;  /* 0x000000080808722b */ /* 0x000fe20000000008 */
[----:B------:R-:W-:-:S07]  /*0100*/  LEA R3, R2, UR4, 0x3 ;  /* 0x0000000402037c11 */ /* 0x000fce000f8e18ff */
[----:B------:R-:W-:-:S08]  /*0110*/  DFMA R8, R6, R8, R6 ;  /* 0x000000080608722b */ /* 0x000fd00000000006 */
[----:B------:R-:W-:-:S08]  /*0120*/  DFMA R18, R8, -R18, 1 ;  /* 0x3ff000000812742b */ /* 0x000fd00000000812 */
[----:B------:R-:W-:Y:S01]  /*0130*/  DFMA R18, R8, R18, R8 ;  /* 0x000000120812722b */ /* 0x000fe20000000008 */
[----:B----4-:R0:W-:Y:S01]  /*0140*/  STS.64 [R3], R4 ;  /* 0x0000000403007388 */ /* 0x0101e20000000a00 */
[----:B------:R-:W-:Y:S09]  /*0150*/  @P0 BRA `(.L_x_0) ;  /* 0x0000000000100947 */ /* 0x000ff20003800000 */
[----:B------:R-:W-:-:S05]  /*0160*/  LOP3.LUT R0, R0, 0x7fffffff, RZ, 0xc0, !PT ;  /* 0x7fffffff00007812 */ /* 0x000fca00078ec0ff */
[----:B------:R-:W-:Y:S01]  /*0170*/  VIADD R9, R0, 0xfff00000 ;  /* 0xfff0000000097836 */ /* 0x000fe20000000000 */
[----:B------:R-:W-:-:S07]  /*0180*/  MOV R0, 0x1a0 ;  /* 0x000001a000007802 */ /* 0x000fce0000000f00 */
[----:B0-----:R-:W-:Y:S05]  /*0190*/  CALL.REL.NOINC `($__internal_0_$__cuda_sm20_dblrcp_rn_slowpath_v3) ;  /* 0x0000001400fc7944 */ /* 0x001fea0003c00000 */
.L_x_0:
[----:B------:R-:W1:Y:S01]  /*01a0*/  LDCU.64 UR4, c[0x0][0x3b0] ;  /* 0x00007600ff0477ac */ /* 0x000e620008000a00 */
[----:B------:R-:W2:Y:S01]  /*01b0*/  LDC.64 R16, c[0x0][0x3a0] ;  /* 0x0000e800ff107b82 */ /* 0x000ea20000000a00 */
[----:B------:R-:W3:Y:S01]  /*01c0*/  LDCU UR6, c[0x0][0x3a8] ;  /* 0x00007500ff0677ac */ /* 0x000ee20008000800 */
[----:B------:R-:W4:Y:S06]  /*01d0*/  LDCU UR7, c[0x0][0x39c] ;  /* 0x00007380ff0777ac */ /* 0x000f2c0008000800 */
[----:B------:R-:W4:Y:S01]  /*01e0*/  LDC R11, c[0x0][0x39c] ;  /* 0x0000e700ff0b7b82 */ /* 0x000f220000000800 */
[----:B------:R-:W2:Y:S01]  /*01f0*/  LDCU.64 UR10, c[0x0][0x398] ;  /* 0x00007300ff0a77ac */ /* 0x000ea20008000a00 */
[----:B------:R-:W2:Y:S06]  /*0200*/  LDCU.64 UR16, c[0x0][0x3a0] ;  /* 0x00007400ff1077ac */ /* 0x000eac0008000a00 */
[----:B0-----:R-:W0:Y:S01]  /*0210*/  LDC.64 R4, c[0x0][0x398] ;  /* 0x0000e600ff047b82 */ /* 0x001e220000000a00 */
[----:B-1----:R-:W-:Y:S01]  /*0220*/  UIADD3 UR4, UP0, UPT, UR4, 0x8, URZ ;  /* 0x0000000804047890 */ /* 0x002fe2000ff1e0ff */
[----:B---3--:R-:W-:-:S03]  /*0230*/  LEA R6, R2, UR6, 0x1 ;  /* 0x0000000602067c11 */ /* 0x008fc6000f8e08ff */
[----:B------:R-:W-:Y:S01]  /*0240*/  UIADD3.X UR5, UPT, UPT, URZ, UR5, URZ, UP0, !UPT ;  /* 0x00000005ff057290 */ /* 0x000fe200087fe4ff */
[----:B--2---:R-:W-:Y:S01]  /*0250*/  DADD R16, -R16, 1 ;  /* 0x3ff0000010107429 */ /* 0x004fe20000000100 */
[----:B------:R-:W-:Y:S01]  /*0260*/  IADD3 R10, PT, PT, -R6, 0x7fd, RZ ;  /* 0x000007fd060a7810 */ /* 0x000fe20007ffe1ff */
[----:B------:R-:W-:Y:S02]  /*0270*/  IMAD.MOV.U32 R7, RZ, RZ, R6 ;  /* 0x000000ffff077224 */ /* 0x000fe400078e0006 */
[----:B------:R-:W-:Y:S01]  /*0280*/  IMAD.U32 R8, RZ, RZ, UR4 ;  /* 0x00000004ff087e24 */ /* 0x000fe2000f8e00ff */
[----:B------:R-:W-:Y:S01]  /*0290*/  UMOV UR4, 0x7fe ;  /* 0x000007fe00047882 */ /* 0x000fe20000000000 */
[----:B------:R-:W-:-:S07]  /*02a0*/  IMAD.U32 R9, RZ, RZ, UR5 ;  /* 0x00000005ff097e24 */ /* 0x000fce000f8e00ff */
.L_x_16:
[----:B------:R-:W-:-:S13]  /*02b0*/  ISETP.NE.AND P0, PT, R2, 0x3ff, PT ;  /* 0x000003ff0200780c */ /* 0x000fda0003f05270 */
[----:B-123--:R-:W2:Y:S01]  /*02c0*/  @!P0 LDG.E.64 R12, desc[UR8][R8.64+-0x8] ;  /* 0xfffff808080c8981 */ /* 0x00eea2000c1e1b00 */
[----:B------:R-:W-:Y:S01]  /*02d0*/  @!P0 MOV R0, 0x400 ;  /* 0x0000040000008802 */ /* 0x000fe20000000f00 */
[----:B------:R-:W-:Y:S01]  /*02e0*/  UIADD3 UR5, UPT, UPT, UR4, -0x3ff, URZ ;  /* 0xfffffc0104057890 */ /* 0x000fe2000fffe0ff */
[----:B------:R-:W-:Y:S01]  /*02f0*/  BSSY.RECONVERGENT B0, `(.L_x_1) ;  /* 0x0000052000007945 */ /* 0x000fe20003800200 */
[----:B------:R-:W1:Y:S02]  /*0300*/  @!P0 S2R R15, SR_CgaCtaId ;  /* 0x00000000000f8919 */ /* 0x000e640000008800 */
[----:B-1----:R-:W-:-:S05]  /*0310*/  @!P0 LEA R15, R15, R0, 0x18 ;  /* 0x000000000f0f8211 */ /* 0x002fca00078ec0ff */
[----:B--2---:R1:W-:Y:S01]  /*0320*/  @!P0 STS.64 [R15+0x2000], R12 ;  /* 0x0020000c0f008388 */ /* 0x0043e20000000a00 */
[----:B------:R-:W-:Y:S01]  /*0330*/  BAR.SYNC.DEFER_BLOCKING 0x0 ;  /* 0x0000000000007b1d */ /* 0x000fe20000010000 */
[----:B------:R-:W-:-:S13]  /*0340*/  ISETP.GE.U32.AND P0, PT, R2, UR5, PT ;  /* 0x0000000502007c0c */ /* 0x000fda000bf06070 */
[----:B-1----:R-:W-:Y:S05]  /*0350*/  @!P0 BRA `(.L_x_2) ;  /* 0x00000004002c8947 */ /* 0x002fea0003800000 */
[----:B------:R-:W1:Y:S01]  /*0360*/  LDS.64 R22, [R3] ;  /* 0x0000000003167984 */ /* 0x000e620000000a00 */
[----:B------:R-:W-:Y:S01]  /*0370*/  VIADD R14, R7, 0xfffff802 ;  /* 0xfffff802070e7836 */ /* 0x000fe20000000000 */
[----:B------:R-:W-:Y:S01]  /*0380*/  DADD R24, -RZ, |UR10| ;  /* 0x4000000aff187e29 */ /* 0x000fe20008000100 */
[----:B------:R-:W-:Y:S01]  /*0390*/  BSSY.RECONVERGENT B1, `(.L_x_3) ;  /* 0x0000014000017945 */ /* 0x000fe20003800200 */
[----:B------:R-:W2:Y:S01]  /*03a0*/  LDS.64 R20, [R3+0x8] ;  /* 0x0000080003147984 */ /* 0x000ea20000000a00 */
[----:B------:R-:W-:Y:S01]  /*03b0*/  DSETP.NEU.AND P4, PT, RZ, UR10, PT ;  /* 0x0000000aff007e2a */ /* 0x000fe2000bf8d000 */
[----:B----4-:R-:W-:Y:S01]  /*03c0*/  ISETP.LE.AND P2, PT, RZ, UR7, PT ;  /* 0x00000007ff007c0c */ /* 0x010fe2000bf43270 */
[----:B------:R-:W3:Y:S05]  /*03d0*/  I2F.F64 R14, R14 ;  /* 0x0000000e000e7312 */ /* 0x000eea0000201c00 */
[----:B------:R-:W-:Y:S01]  /*03e0*/  IMAD.MOV.U32 R43, RZ, RZ, R25 ;  /* 0x000000ffff2b7224 */ /* 0x000fe200078e0019 */
[----:B---3--:R-:W-:Y:S01]  /*03f0*/  SHF.R.U32.HI R0, RZ, 0x14, R15 ;  /* 0x00000014ff007819 */ /* 0x008fe2000001160f */
[----:B------:R-:W-:-:S02]  /*0400*/  IMAD.MOV.U32 R42, RZ, RZ, R14 ;  /* 0x000000ffff2a7224 */ /* 0x000fc400078e000e */
[----:B------:R-:W-:Y:S01]  /*0410*/  IMAD.MOV.U32 R41, RZ, RZ, R15 ;  /* 0x000000ffff297224 */ /* 0x000fe200078e000f */
[----:B------:R-:W-:-:S05]  /*0420*/  LOP3.LUT R0, R0, 0x7ff, RZ, 0xc0, !PT ;  /* 0x000007ff00007812 */ /* 0x000fca00078ec0ff */
[----:B------:R-:W-:Y:S01]  /*0430*/  VIADD R13, R0, 0xfffffc0c ;  /* 0xfffffc0c000d7836 */ /* 0x000fe20000000000 */
[----:B------:R-:W-:-:S04]  /*0440*/  MOV R0, 0x4d0 ;  /* 0x000004d000007802 */ /* 0x000fc80000000f00 */
[CC--:B------:R-:W-:Y:S02]  /*0450*/  SHF.L.U32 R12, R14.reuse, R13.reuse, RZ ;  /* 0x0000000d0e0c7219 */ /* 0x0c0fe400000006ff */
[----:B------:R-:W-:Y:S01]  /*0460*/  SHF.L.U64.HI R13, R14, R13, R15 ;  /* 0x0000000d0e0d7219 */ /* 0x000fe2000001020f */
[----:B-1----:R-:W-:Y:S01]  /*0470*/  DMUL R22, R16, R22 ;  /* 0x0000001610167228 */ /* 0x002fe20000000000 */
[----:B------:R-:W-:-:S04]  /*0480*/  ISETP.NE.U32.AND P3, PT, R12, RZ, PT ;  /* 0x000000ff0c00720c */ /* 0x000fc80003f65070 */
[----:B------:R-:W-:-:S03]  /*0490*/  ISETP.NE.AND.EX P3, PT, R13, -0x80000000, PT, P3 ;  /* 0x800000000d00780c */ /* 0x000fc60003f65330 */
[----:B--2---:R-:W-:Y:S01]  /*04a0*/  DFMA R20, R20, UR16, R22 ;  /* 0x0000001014147c2b */ /* 0x004fe20008000016 */
[----:B------:R-:W-:-:S13]  /*04b0*/  PLOP3.LUT P3, PT, P3, PT, PT, 0x8, 0x80 ;  /* 0x000000000080781c */ /* 0x000fda0001f6e170 */
[----:B0-----:R-:W-:Y:S05]  /*04c0*/  CALL.REL.NOINC `($_Z18tree_builder_brickIL8BrickPos3EEvdddddiPdS1_S1_S1_$__internal_accurate_pow) ;  /* 0x0000001400e07944 */ /* 0x001fea0003c00000 */
[----:B------:R-:W-:Y:S05]  /*04d0*/  BSYNC.RECONVERGENT B1 ;  /* 0x0000000000017941 */ /* 0x000fea0003800200 */
.L_x_3:
[----:B------:R-:W-:Y:S02]  /*04e0*/  DADD R24, R14, R4 ;  /* 0x000000000e187229 */ /* 0x000fe40000000004 */
[----:B------:R-:W-:-:S08]  /*04f0*/  DADD R26, -RZ, -R22 ;  /* 0x00000000ff1a7229 */ /* 0x000fd00000000916 */
[----:B------:R-:W-:Y:S02]  /*0500*/  LOP3.LUT R24, R25, 0x7ff00000, RZ, 0xc0, !PT ;  /* 0x7ff0000019187812 */ /* 0x000fe400078ec0ff */
[-C--:B------:R-:W-:Y:S02]  /*0510*/  FSEL R25, R26, R22.reuse, P3 ;  /* 0x000000161a197208 */ /* 0x080fe40001800000 */
[-C--:B------:R-:W-:Y:S02]  /*0520*/  FSEL R26, R27, R23.reuse, P3 ;  /* 0x000000171b1a7208 */ /* 0x080fe40001800000 */
[----:B------:R-:W-:Y:S02]  /*0530*/  ISETP.NE.AND P5, PT, R24, 0x7ff00000, PT ;  /* 0x7ff000001800780c */ /* 0x000fe40003fa5270 */
[----:B------:R-:W-:Y:S02]  /*0540*/  FSEL R22, R25, R22, !P2 ;  /* 0x0000001619167208 */ /* 0x000fe40005000000 */
[----:B------:R-:W-:Y:S01]  /*0550*/  FSEL R23, R26, R23, !P2 ;  /* 0x000000171a177208 */ /* 0x000fe20005000000 */
[----:B------:R-:W-:Y:S08]  /*0560*/  @P4 BRA `(.L_x_4) ;  /* 0x00000000001c4947 */ /* 0x000ff00003800000 */
[----:B------:R-:W-:Y:S01]  /*0570*/  ISETP.NE.U32.AND P0, PT, R12, RZ, PT ;  /* 0x000000ff0c00720c */ /* 0x000fe20003f05070 */
[----:B------:R-:W-:Y:S01]  /*0580*/  IMAD.MOV.U32 R22, RZ, RZ, RZ ;  /* 0x000000ffff167224 */ /* 0x000fe200078e00ff */
[----:B------:R-:W-:Y:S02]  /*0590*/  ISETP.GE.AND P1, PT, R15, RZ, PT ;  /* 0x000000ff0f00720c */ /* 0x000fe40003f26270 */
[----:B------:R-:W-:-:S13]  /*05a0*/  ISETP.NE.AND.EX P0, PT, R13, -0x80000000, PT, P0 ;  /* 0x800000000d00780c */ /* 0x000fda0003f05300 */
[----:B------:R-:W-:-:S06]  /*05b0*/  DSETP.NEU.AND P3, PT, |R14|, 0.5, !P0 ;  /* 0x3fe000000e00742a */ /* 0x000fcc000476d200 */
[----:B------:R-:W-:-:S04]  /*05c0*/  SEL R23, R11, RZ, P3 ;  /* 0x000000ff0b177207 */ /* 0x000fc80001800000 */
[----:B------:R-:W-:-:S07]  /*05d0*/  @!P1 LOP3.LUT R23, R23, 0x7ff00000, RZ, 0xfc, !PT ;  /* 0x7ff0000017179812 */ /* 0x000fce00078efcff */
.L_x_4:
[----:B------:R-:W-:Y:S04]  /*05e0*/  BSSY.RECONVERGENT B1, `(.L_x_5) ;  /* 0x0000010000017945 */ /* 0x000fe80003800200 */
[----:B------:R-:W-:Y:S05]  /*05f0*/  @P5 BRA `(.L_x_6) ;  /* 0x0000000000385947 */ /* 0x000fea0003800000 */
[----:B------:R-:W-:-:S14]  /*0600*/  DSETP.NAN.AND P0, PT, R4, R4, PT ;  /* 0x000000040400722a */ /* 0x000fdc0003f08000 */
[----:B------:R-:W-:Y:S01]  /*0610*/  @P0 DADD R22, R14, R4 ;  /* 0x000000000e160229 */ /* 0x000fe20000000004 */
[----:B------:R-:W-:Y:S10]  /*0620*/  @P0 BRA `(.L_x_6) ;  /* 0x00000000002c0947 */ /* 0x000ff40003800000 */
[----:B------:R-:W-:-:S14]  /*0630*/  DSETP.NEU.AND P0, PT, |R4|, +INF , PT ;  /* 0x7ff000000400742a */ /* 0x000fdc0003f0d200 */
[----:B------:R-:W-:Y:S05]  /*0640*/  @P0 BRA `(.L_x_6) ;  /* 0x0000000000240947 */ /* 0x000fea0003800000 */
[C---:B------:R-:W-:Y:S01]  /*0650*/  ISETP.GE.AND P0, PT, R15.reuse, RZ, PT ;  /* 0x000000ff0f00720c */ /* 0x040fe20003f06270 */
[----:B------:R-:W-:Y:S01]  /*0660*/  IMAD.MOV.U32 R22, RZ, RZ, RZ ;  /* 0x000000ffff167224 */ /* 0x000fe200078e00ff */
[----:B------:R-:W-:Y:S02]  /*0670*/  ISETP.LE.AND P1, PT, RZ, UR7, PT ;  /* 0x00000007ff007c0c */ /* 0x000fe4000bf23270 */
[----:B------:R-:W-:Y:S02]  /*0680*/  SEL R23, RZ, 0x7ff00000, !P0 ;  /* 0x7ff00000ff177807 */ /* 0x000fe40004000000 */
[----:B------:R-:W-:-:S03]  /*0690*/  LOP3.LUT R14, R15, 0x7fffffff, RZ, 0xc0, !PT ;  /* 0x7fffffff0f0e7812 */ /* 0x000fc600078ec0ff */
[----:B------:R-:W-:Y:S01]  /*06a0*/  VIADD R0, R23, 0x80000000 ;  /* 0x8000000017007836 */ /* 0x000fe20000000000 */
[----:B------:R-:W-:-:S04]  /*06b0*/  ISETP.NE.AND P0, PT, R14, 0x3fe00000, PT ;  /* 0x3fe000000e00780c */ /* 0x000fc80003f05270 */
[----:B------:R-:W-:-:S04]  /*06c0*/  SEL R0, R0, R23, P0 ;  /* 0x0000001700007207 */ /* 0x000fc80000000000 */
[----:B------:R-:W-:-:S07]  /*06d0*/  @!P1 SEL R23, R0, R23, P3 ;  /* 0x0000001700179207 */ /* 0x000fce0001800000 */
.L_x_6:
[----:B------:R-:W-:Y:S05]  /*06e0*/  BSYNC.RECONVERGENT B1 ;  /* 0x0000000000017941 */ /* 0x000fea0003800200 */
.L_x_5:
[----:B------:R-:W0:Y:S01]  /*06f0*/  LDC.64 R14, c[0x0][0x380] ;  /* 0x0000e000ff0e7b82 */ /* 0x000e220000000a00 */
[----:B------:R-:W-:Y:S01]  /*0700*/  ISETP.NE.AND P1, PT, R10, -0x1, PT ;  /* 0xffffffff0a00780c */ /* 0x000fe20003f25270 */
[----:B------:R-:W-:Y:S02]  /*0710*/  DSETP.NEU.AND P0, PT, R4, 1, PT ;  /* 0x3ff000000400742a */ /* 0x000fe40003f0d000 */
[----:B------:R-:W-:Y:S01]  /*0720*/  DMUL R20, R20, R18 ;  /* 0x0000001214147228 */ /* 0x000fe20000000000 */
[----:B------:R-:W-:Y:S02]  /*0730*/  FSEL R12, R22, RZ, P1 ;  /* 0x000000ff160c7208 */ /* 0x000fe40000800000 */
[----:B------:R-:W-:Y:S01]  /*0740*/  FSEL R22, R23, 1.875, P1 ;  /* 0x3ff0000017167808 */ /* 0x000fe20000800000 */
[----:B------:R-:W0:Y:S01]  /*0750*/  LDC.64 R24, c[0x0][0x388] ;  /* 0x0000e200ff187b82 */ /* 0x000e220000000a00 */
[----:B------:R-:W-:Y:S02]  /*0760*/  FSEL R12, R12, RZ, P0 ;  /* 0x000000ff0c0c7208 */ /* 0x000fe40000000000 */
[----:B------:R-:W-:-:S06]  /*0770*/  FSEL R13, R22, 1.875, P0 ;  /* 0x3ff00000160d7808 */ /* 0x000fcc0000000000 */
[----:B0-----:R-:W-:Y:S01]  /*0780*/  DFMA R12, -R12, R14, R24 ;  /* 0x0000000e0c0c722b */ /* 0x001fe20000000118 */
[----:B------:R-:W-:-:S07]  /*0790*/  IMAD.MOV.U32 R15, RZ, RZ, R21 ;  /* 0x000000ffff0f7224 */ /* 0x000fce00078e0015 */
[----:B------:R-:W-:Y:S02]  /*07a0*/  DSETP.MAX.AND P0, P1, R12, R20, PT ;  /* 0x000000140c00722a */ /* 0x000fe4000390f000 */
[----:B------:R-:W-:-:S04]  /*07b0*/  IMAD.MOV.U32 R0, RZ, RZ, R13 ;  /* 0x000000ffff007224 */ /* 0x000fc800078e000d */
[----:B------:R-:W-:Y:S02]  /*07c0*/  SEL R12, R12, R20, P0 ;  /* 0x000000140c0c7207 */ /* 0x000fe40000000000 */
[----:B------:R-:W-:-:S06]  /*07d0*/  FSEL R23, R0, R15, P0 ;  /* 0x0000000f00177208 */ /* 0x000fcc0000000000 */
[----:B------:R-:W-:-:S05]  /*07e0*/  @P1 LOP3.LUT R23, R15, 0x80000, RZ, 0xfc, !PT ;  /* 0x000800000f171812 */ /* 0x000fca00078efcff */
[----:B------:R-:W-:-:S05]  /*07f0*/  IMAD.MOV.U32 R13, RZ, RZ, R23 ;  /* 0x000000ffff0d7224 */ /* 0x000fca00078e0017 */
[----:B------:R1:W-:Y:S02]  /*0800*/  STS.64 [R3], R12 ;  /* 0x0000000c03007388 */ /* 0x0003e40000000a00 */
.L_x_2:
[----:B----4-:R-:W-:Y:S05]  /*0810*/  BSYNC.RECONVERGENT B0 ;  /* 0x0000000000007941 */ /* 0x010fea0003800200 */
.L_x_1:
[----:B------:R-:W-:Y:S01]  /*0820*/  ISETP.NE.AND P0, PT, R2, 0x3ff, PT ;  /* 0x000003ff0200780c */ /* 0x000fe20003f05270 */
[----:B------:R-:W-:-:S12]  /*0830*/  BSSY.RECONVERGENT B0, `(.L_x_7) ;  /* 0x0000007000007945 */ /* 0x000fd80003800200 */
[----:B------:R-:W-:Y:S05]  /*0840*/  @P0 BRA `(.L_x_8) ;  /* 0x0000000000140947 */ /* 0x000fea0003800000 */
[----:B-1----:R-:W2:Y:S01]  /*0850*/  LDG.E.64 R12, desc[UR8][R8.64] ;  /* 0x00000008080c7981 */ /* 0x002ea2000c1e1b00 */
[----:B------:R-:W1:Y:S01]  /*0860*/  S2UR UR6, SR_CgaCtaId ;  /* 0x00000000000679c3 */ /* 0x000e620000008800 */
[----:B------:R-:W-:Y:S02]  /*0870*/  UMOV UR5, 0x400 ;  /* 0x0000040000057882 */ /* 0x000fe40000000000 */
[----:B-1----:R-:W-:-:S09]  /*0880*/  ULEA UR5, UR6, UR5, 0x18 ;  /* 0x0000000506057291 */ /* 0x002fd2000f8ec0ff */
[----:B--2---:R2:W-:Y:S03]  /*0890*/  STS.64 [UR5+0x2000], R12 ;  /* 0x0020000cff007988 */ /* 0x0045e60008000a05 */
.L_x_8:
[----:B------:R-:W-:Y:S05]  /*08a0*/  BSYNC.RECONVERGENT B0 ;  /* 0x0000000000007941 */ /* 0x000fea0003800200 */
.L_x_7:
[----:B------:R-:W-:Y:S01]  /*08b0*/  UIADD3 UR5, UPT, UPT, UR4, -0x400, URZ ;  /* 0xfffffc0004057890 */ /* 0x000fe2000fffe0ff */
[----:B------:R-:W-:Y:S05]  /*08c0*/  BAR.SYNC.DEFER_BLOCKING 0x0 ;  /* 0x0000000000007b1d */ /* 0x000fea0000010000 */
[----:B------:R-:W-:Y:S01]  /*08d0*/  ISETP.GE.U32.AND P0, PT, R2, UR5, PT ;  /* 0x0000000502007c0c */ /* 0x000fe2000bf06070 */
[----:B------:R-:W-:-:S12]  /*08e0*/  BSSY.RECONVERGENT B0, `(.L_x_9) ;  /* 0x000004e000007945 */ /* 0x000fd80003800200 */
[----:B------:R-:W-:Y:S05]  /*08f0*/  @!P0 BRA `(.L_x_10) ;  /* 0x0000000400308947 */ /* 0x000fea0003800000 */
[----:B------:R-:W3:Y:S01]  /*0900*/  LDS.64 R22, [R3] ;  /* 0x0000000003167984 */ /* 0x000ee20000000a00 */
[----:B------:R-:W-:Y:S01]  /*0910*/  VIADD R14, R7, 0xfffff803 ;  /* 0xfffff803070e7836 */ /* 0x000fe20000000000 */
[----:B------:R-:W-:Y:S01]  /*0920*/  DADD R24, -RZ, |UR10| ;  /* 0x4000000aff187e29 */ /* 0x000fe20008000100 */
[----:B------:R-:W-:Y:S01]  /*0930*/  BSSY.RECONVERGENT B1, `(.L_x_11) ;  /* 0x0000014000017945 */ /* 0x000fe20003800200 */
[----:B------:R-:W4:Y:S01]  /*0940*/  LDS.64 R20, [R3+0x8] ;  /* 0x0000080003147984 */ /* 0x000f220000000a00 */
[----:B------:R-:W-:Y:S01]  /*0950*/  DSETP.NEU.AND P4, PT, RZ, UR10, PT ;  /* 0x0000000aff007e2a */ /* 0x000fe2000bf8d000 */
[----:B------:R-:W-:Y:S01]  /*0960*/  ISETP.LE.AND P2, PT, RZ, UR7, PT ;  /* 0x00000007ff007c0c */ /* 0x000fe2000bf43270 */
[----:B------:R-:W5:Y:S05]  /*0970*/  I2F.F64 R14, R14 ;  /* 0x0000000e000e7312 */ /* 0x000f6a0000201c00 */
[----:B------:R-:W-:Y:S01]  /*0980*/  IMAD.MOV.U32 R43, RZ, RZ, R25 ;  /* 0x000000ffff2b7224 */ /* 0x000fe200078e0019 */
[----:B-----5:R-:W-:Y:S01]  /*0990*/  SHF.R.U32.HI R0, RZ, 0x14, R15 ;  /* 0x00000014ff007819 */ /* 0x020fe2000001160f */
[----:B------:R-:W-:-:S02]  /*09a0*/  IMAD.MOV.U32 R42, RZ, RZ, R14 ;  /* 0x000000ffff2a7224 */ /* 0x000fc400078e000e */
[----:B------:R-:W-:Y:S01]  /*09b0*/  IMAD.MOV.U32 R41, RZ, RZ, R15 ;  /* 0x000000ffff297224 */ /* 0x000fe200078e000f */
[----:B------:R-:W-:-:S05]  /*09c0*/  LOP3.LUT R0, R0, 0x7ff, RZ, 0xc0, !PT ;  /* 0x000007ff00007812 */ /* 0x000fca00078ec0ff */
[----:B-12---:R-:W-:Y:S01]  /*09d0*/  VIADD R13, R0, 0xfffffc0c ;  /* 0xfffffc0c000d7836 */ /* 0x006fe20000000000 */
[----:B------:R-:W-:-:S04]  /*09e0*/  MOV R0, 0xa70 ;  /* 0x00000a7000007802 */ /* 0x000fc80000000f00 */
[CC--:B------:R-:W-:Y:S02]  /*09f0*/  SHF.L.U32 R12, R14.reuse, R13.reuse, RZ ;  /* 0x0000000d0e0c7219 */ /* 0x0c0fe400000006ff */
[----:B------:R-:W-:Y:S01]  /*0a00*/  SHF.L.U64.HI R13, R14, R13, R15 ;  /* 0x0000000d0e0d7219 */ /* 0x000fe2000001020f */
[----:B---3--:R-:W-:Y:S01]  /*0a10*/  DMUL R22, R16, R22 ;  /* 0x0000001610167228 */ /* 0x008fe20000000000 */
[----:B------:R-:W-:-:S04]  /*0a20*/  ISETP.NE.U32.AND P3, PT, R12, RZ, PT ;  /* 0x000000ff0c00720c */ /* 0x000fc80003f65070 */
[----:B------:R-:W-:-:S03]  /*0a30*/  ISETP.NE.AND.EX P3, PT, R13, -0x80000000, PT, P3 ;  /* 0x800000000d00780c */ /* 0x000fc60003f65330 */
[----:B----4-:R-:W-:Y:S01]  /*0a40*/  DFMA R20, R20, UR16, R22 ;  /* 0x0000001014147c2b */ /* 0x010fe20008000016 */
[----:B------:R-:W-:-:S13]  /*0a50*/  PLOP3.LUT P3, PT, P3, PT, PT, 0x8, 0x80 ;  /* 0x000000000080781c */ /* 0x000fda0001f6e170 */
[----:B0-----:R-:W-:Y:S05]  /*0a60*/  CALL.REL.NOINC `($_Z18tree_builder_brickIL8BrickPos3EEvdddddiPdS1_S1_S1_$__internal_accurate_pow) ;  /* 0x0000001000787944 */ /* 0x001fea0003c00000 */
[----:B------:R-:W-:Y:S05]  /*0a70*/  BSYNC.RECONVERGENT B1 ;  /* 0x0000000000017941 */ /* 0x000fea0003800200 */
.L_x_11:
        /* <DEDUP_REMOVED lines=16> */
.L_x_12:
[----:B------:R-:W-:Y:S04]  /*0b80*/  BSSY.RECONVERGENT B1, `(.L_x_13) ;  /* 0x0000011000017945 */ /* 0x000fe80003800200 */
[----:B------:R-:W-:Y:S05]  /*0b90*/  @P5 BRA `(.L_x_14) ;  /* 0x00000000003c5947 */ /* 0x000fea0003800000 */
[----:B------:R-:W-:-:S14]  /*0ba0*/  DSETP.NAN.AND P0, PT, R4, R4, PT ;  /* 0x000000040400722a */ /* 0x000fdc0003f08000 */
[----:B------:R-:W-:Y:S05]  /*0bb0*/  @P0 BRA `(.L_x_15) ;  /* 0x0000000000300947 */ /* 0x000fea0003800000 */
        /* <DEDUP_REMOVED lines=10> */
[----:B------:R-:W-:Y:S01]  /*0c60*/  @!P1 SEL R23, R0, R23, P3 ;  /* 0x0000001700179207 */ /* 0x000fe20001800000 */
[----:B------:R-:W-:Y:S06]  /*0c70*/  BRA `(.L_x_14) ;  /* 0x0000000000047947 */ /* 0x000fec0003800000 */
.L_x_15:
[----:B------:R-:W-:-:S11]  /*0c80*/  DADD R22, R14, R4 ;  /* 0x000000000e167229 */ /* 0x000fd60000000004 */
.L_x_14:
[----:B------:R-:W-:Y:S05]  /*0c90*/  BSYNC.RECONVERGENT B1 ;  /* 0x0000000000017941 */ /* 0x000fea0003800200 */
.L_x_13:
[----:B------:R-:W0:Y:S01]  /*0ca0*/  LDC.64 R14, c[0x0][0x380] ;  /* 0x0000e000ff0e7b82 */ /* 0x000e220000000a00 */
[----:B------:R-:W-:Y:S01]  /*0cb0*/  ISETP.NE.AND P0, PT, R10, RZ, PT ;  /* 0x000000ff0a00720c */ /* 0x000fe20003f05270 */
        /* <DEDUP_REMOVED lines=16> */
.L_x_10:
[----:B------:R-:W-:Y:S05]  /*0dc0*/  BSYNC.RECONVERGENT B0 ;  /* 0x0000000000007941 */ /* 0x000fea0003800200 */
.L_x_9:
[----:B------:R-:W-:Y:S01]  /*0dd0*/  UISETP.NE.AND UP0, UPT, UR4, 0x400, UPT ;  /* 0x000004000400788c */ /* 0x000fe2000bf05270 */
[----:B------:R-:W-:Y:S01]  /*0de0*/  IADD3 R8, P0, PT, R8, 0x10, RZ ;  /* 0x0000001008087810 */ /* 0x000fe20007f1e0ff */
[----:B------:R-:W-:Y:S01]  /*0df0*/  UIADD3 UR5, UPT, UPT, UR4, -0x2, URZ ;  /* 0xfffffffe04057890 */ /* 0x000fe2000fffe0ff */
[----:B------:R-:W-:Y:S02]  /*0e00*/  VIADD R7, R7, 0x2 ;  /* 0x0000000207077836 */ /* 0x000fe40000000000 */
[----:B------:R-:W-:Y:S02]  /*0e10*/  VIADD R10, R10, 0xfffffffe ;  /* 0xfffffffe0a0a7836 */ /* 0x000fe40000000000 */
[----:B------:R-:W-:Y:S02]  /*0e20*/  IMAD.X R9, RZ, RZ, R9, P0 ;  /* 0x000000ffff097224 */ /* 0x000fe400000e0609 */
[----:B------:R-:W-:Y:S01]  /*0e30*/  UMOV UR4, UR5 ;  /* 0x0000000500047c82 */ /* 0x000fe20008000000 */
[----:B------:R-:W-:Y:S05]  /*0e40*/  BRA.U UP0, `(.L_x_16) ;  /* 0xfffffff500187547 */ /* 0x000fea000b83ffff */
[----:B0-----:R-:W0:Y:S01]  /*0e50*/  LDC R4, c[0x0][0x39c] ;  /* 0x0000e700ff047b82 */ /* 0x001e220000000800 */
[C---:B------:R-:W-:Y:S01]  /*0e60*/  VIADD R5, R6.reuse, 0xfffffc02 ;  /* 0xfffffc0206057836 */ /* 0x040fe20000000000 */
[----:B------:R-:W-:Y:S01]  /*0e70*/  IADD3 R6, PT, PT, -R6, 0x3fd, RZ ;  /* 0x000003fd06067810 */ /* 0x000fe20007ffe1ff */
[----:B------:R-:W4:Y:S01]  /*0e80*/  LDCU UR7, c[0x0][0x39c] ;  /* 0x00007380ff0777ac */ /* 0x000f220008000800 */
[----:B------:R-:W0:Y:S04]  /*0e90*/  LDCU.64 UR10, c[0x0][0x398] ;  /* 0x00007300ff0a77ac */ /* 0x000e280008000a00 */
[----:B------:R-:W0:Y:S01]  /*0ea0*/  LDC.64 R14, c[0x0][0x398] ;  /* 0x0000e600ff0e7b82 */ /* 0x000e220000000a00 */
[----:B------:R-:W0:Y:S01]  /*0eb0*/  LDCU.64 UR16, c[0x0][0x3a0] ;  /* 0x00007400ff1077ac */ /* 0x000e220008000a00 */
[----:B------:R-:W-:-:S06]  /*0ec0*/  UMOV UR6, 0x3fd ;  /* 0x000003fd00067882 */ /* 0x000fcc0000000000 */
[----:B-123--:R-:W1:Y:S08]  /*0ed0*/  LDC.64 R12, c[0x0][0x380] ;  /* 0x0000e000ff0c7b82 */ /* 0x00ee700000000a00 */
[----:B----4-:R-:W2:Y:S02]  /*0ee0*/  LDC.64 R10, c[0x0][0x388] ;  /* 0x0000e200ff0a7b82 */ /* 0x010ea40000000a00 */
.L_x_31:
[----:B------:R-:W-:Y:S01]  /*0ef0*/  UIADD3 UR4, UPT, UPT, UR6, 0x1, URZ ;  /* 0x0000000106047890 */ /* 0x000fe2000fffe0ff */
[----:B------:R-:W-:Y:S05]  /*0f00*/  BAR.SYNC.DEFER_BLOCKING 0x0 ;  /* 0x0000000000007b1d */ /* 0x000fea0000010000 */
[----:B------:R-:W-:Y:S01]  /*0f10*/  ISETP.GT.U32.AND P0, PT, R2, UR4, PT ;  /* 0x0000000402007c0c */ /* 0x000fe2000bf04070 */
[----:B------:R-:W-:-:S12]  /*0f20*/  BSSY.RECONVERGENT B0, `(.L_x_17) ;  /* 0x000004a000007945 */ /* 0x000fd80003800200 */
[----:B0--3--:R-:W-:Y:S05]  /*0f30*/  @P0 BRA `(.L_x_18) ;  /* 0x0000000400200947 */ /* 0x009fea0003800000 */
[----:B------:R-:W3:Y:S01]  /*0f40*/  LDS.64 R22, [R3] ;  /* 0x0000000003167984 */ /* 0x000ee20000000a00 */
[----:B------:R-:W4:Y:S01]  /*0f50*/  I2F.F64 R8, R5 ;  /* 0x0000000500087312 */ /* 0x000f220000201c00 */
[----:B0-----:R-:W-:Y:S01]  /*0f60*/  DADD R24, -RZ, |UR10| ;  /* 0x4000000aff187e29 */ /* 0x001fe20008000100 */
[----:B------:R-:W-:Y:S01]  /*0f70*/  BSSY.RECONVERGENT B1, `(.L_x_19) ;  /* 0x0000013000017945 */ /* 0x000fe20003800200 */
[----:B------:R-:W0:Y:S01]  /*0f80*/  LDS.64 R44, [R3+0x8] ;  /* 0x00000800032c7984 */ /* 0x000e220000000a00 */
[----:B------:R-:W-:Y:S01]  /*0f90*/  DSETP.NEU.AND P4, PT, RZ, UR10, PT ;  /* 0x0000000aff007e2a */ /* 0x000fe2000bf8d000 */
[----:B------:R-:W-:-:S06]  /*0fa0*/  ISETP.LE.AND P3, PT, RZ, UR7, PT ;  /* 0x00000007ff007c0c */ /* 0x000fcc000bf63270 */
[----:B------:R-:W-:Y:S01]  /*0fb0*/  IMAD.MOV.U32 R43, RZ, RZ, R25 ;  /* 0x000000ffff2b7224 */ /* 0x000fe200078e0019 */
[--C-:B----4-:R-:W-:Y:S01]  /*0fc0*/  SHF.R.U32.HI R0, RZ, 0x14, R9.reuse ;  /* 0x00000014ff007819 */ /* 0x110fe20000011609 */
[----:B------:R-:W-:Y:S02]  /*0fd0*/  IMAD.MOV.U32 R42, RZ, RZ, R8 ;  /* 0x000000ffff2a7224 */ /* 0x000fe400078e0008 */
[----:B------:R-:W-:Y:S01]  /*0fe0*/  IMAD.MOV.U32 R41, RZ, RZ, R9 ;  /* 0x000000ffff297224 */ /* 0x000fe200078e0009 */
[----:B------:R-:W-:-:S05]  /*0ff0*/  LOP3.LUT R0, R0, 0x7ff, RZ, 0xc0, !PT ;  /* 0x000007ff00007812 */ /* 0x000fca00078ec0ff */
[----:B------:R-:W-:Y:S01]  /*1000*/  VIADD R21, R0, 0xfffffc0c ;  /* 0xfffffc0c00157836 */ /* 0x000fe20000000000 */
[----:B------:R-:W-:-:S04]  /*1010*/  MOV R0, 0x10a0 ;  /* 0x000010a000007802 */ /* 0x000fc80000000f00 */
[CC--:B------:R-:W-:Y:S02]  /*1020*/  SHF.L.U32 R7, R8.reuse, R21.reuse, RZ ;  /* 0x0000001508077219 */ /* 0x0c0fe400000006ff */
[----:B------:R-:W-:Y:S02]  /*1030*/  SHF.L.U64.HI R20, R8, R21, R9 ;  /* 0x0000001508147219 */ /* 0x000fe40000010209 */
[----:B------:R-:W-:-:S04]  /*1040*/  ISETP.NE.U32.AND P2, PT, R7, RZ, PT ;  /* 0x000000ff0700720c */ /* 0x000fc80003f45070 */
[----:B------:R-:W-:Y:S01]  /*1050*/  ISETP.NE.AND.EX P2, PT, R20, -0x80000000, PT, P2 ;  /* 0x800000001400780c */ /* 0x000fe20003f45320 */
[----:B---3--:R-:W-:-:S03]  /*1060*/  DMUL R22, R16, R22 ;  /* 0x0000001610167228 */ /* 0x008fc60000000000 */
[----:B------:R-:W-:-:S05]  /*1070*/  PLOP3.LUT P2, PT, P2, PT, PT, 0x8, 0x80 ;  /* 0x000000000080781c */ /* 0x000fca000174e170 */
[----:B0-----:R-:W-:-:S11]  /*1080*/  DFMA R44, R44, UR16, R22 ;  /* 0x000000102c2c7c2b */ /* 0x001fd60008000016 */
[----:B-12---:R-:W-:Y:S05]  /*1090*/  CALL.REL.NOINC `($_Z18tree_builder_brickIL8BrickPos3EEvdddddiPdS1_S1_S1_$__internal_accurate_pow) ;  /* 0x0000000800ec7944 */ /* 0x006fea0003c00000 */
[----:B------:R-:W-:Y:S05]  /*10a0*/  BSYNC.RECONVERGENT B1 ;  /* 0x0000000000017941 */ /* 0x000fea0003800200 */
.L_x_19:
[----:B------:R-:W-:Y:S02]  /*10b0*/  DADD R26, -RZ, -R22 ;  /* 0x00000000ff1a7229 */ /* 0x000fe40000000916 */
[----:B------:R-:W-:-:S08]  /*10c0*/  DADD R24, R8, R14 ;  /* 0x0000000008187229 */ /* 0x000fd0000000000e */
[-C--:B------:R-:W-:Y:S02]  /*10d0*/  FSEL R21, R26, R22.reuse, P2 ;  /* 0x000000161a157208 */ /* 0x080fe40001000000 */
[----:B------:R-:W-:Y:S02]  /*10e0*/  LOP3.LUT R24, R25, 0x7ff00000, RZ, 0xc0, !PT ;  /* 0x7ff0000019187812 */ /* 0x000fe400078ec0ff */
        /* <DEDUP_REMOVED lines=12> */
.L_x_20:
        /* <DEDUP_REMOVED lines=16> */
.L_x_22:
[----:B------:R-:W-:Y:S05]  /*12b0*/  BSYNC.RECONVERGENT B1 ;  /* 0x0000000000017941 */ /* 0x000fea0003800200 */
.L_x_21:
[----:B------:R-:W-:Y:S01]  /*12c0*/  ISETP.NE.AND P0, PT, R6, -0x1, PT ;  /* 0xffffffff0600780c */ /* 0x000fe20003f05270 */
[----:B------:R-:W-:Y:S02]  /*12d0*/  DSETP.NEU.AND P1, PT, R14, 1, PT ;  /* 0x3ff000000e00742a */ /* 0x000fe40003f2d000 */
[----:B------:R-:W-:Y:S01]  /*12e0*/  DMUL R44, R44, R18 ;  /* 0x000000122c2c7228 */ /* 0x000fe20000000000 */
[----:B------:R-:W-:Y:S02]  /*12f0*/  FSEL R8, R22, RZ, P0 ;  /* 0x000000ff16087208 */ /* 0x000fe40000000000 */
[----:B------:R-:W-:Y:S02]  /*1300*/  FSEL R22, R23, 1.875, P0 ;  /* 0x3ff0000017167808 */ /* 0x000fe40000000000 */
[----:B------:R-:W-:Y:S02]  /*1310*/  FSEL R8, R8, RZ, P1 ;  /* 0x000000ff08087208 */ /* 0x000fe40000800000 */
[----:B------:R-:W-:-:S03]  /*1320*/  FSEL R9, R22, 1.875, P1 ;  /* 0x3ff0000016097808 */ /* 0x000fc60000800000 */
[----:B------:R-:W-:-:S03]  /*1330*/  IMAD.MOV.U32 R7, RZ, RZ, R45 ;  /* 0x000000ffff077224 */ /* 0x000fc600078e002d */
[----:B------:R-:W-:-:S08]  /*1340*/  DFMA R8, -R8, R12, R10 ;  /* 0x0000000c0808722b */ /* 0x000fd0000000010a */
[----:B------:R-:W-:Y:S02]  /*1350*/  DSETP.MAX.AND P0, P1, R8, R44, PT ;  /* 0x0000002c0800722a */ /* 0x000fe4000390f000 */
[----:B------:R-:W-:-:S04]  /*1360*/  IMAD.MOV.U32 R0, RZ, RZ, R9 ;  /* 0x000000ffff007224 */ /* 0x000fc800078e0009 */
[----:B------:R-:W-:Y:S02]  /*1370*/  SEL R8, R8, R44, P0 ;  /* 0x0000002c08087207 */ /* 0x000fe40000000000 */
[----:B------:R-:W-:-:S06]  /*1380*/  FSEL R21, R0, R7, P0 ;  /* 0x0000000700157208 */ /* 0x000fcc0000000000 */
[----:B------:R-:W-:-:S05]  /*1390*/  @P1 LOP3.LUT R21, R7, 0x80000, RZ, 0xfc, !PT ;  /* 0x0008000007151812 */ /* 0x000fca00078efcff */
[----:B------:R-:W-:-:S05]  /*13a0*/  IMAD.MOV.U32 R9, RZ, RZ, R21 ;  /* 0x000000ffff097224 */ /* 0x000fca00078e0015 */
[----:B------:R3:W-:Y:S02]  /*13b0*/  STS.64 [R3], R8 ;  /* 0x0000000803007388 */ /* 0x0007e40000000a00 */
.L_x_18:
[----:B0-----:R-:W-:Y:S05]  /*13c0*/  BSYNC.RECONVERGENT B0 ;  /* 0x0000000000007941 */ /* 0x001fea0003800200 */
.L_x_17:
[----:B------:R-:W-:-:S09]  /*13d0*/  UISETP.NE.AND UP0, UPT, UR4, URZ, UPT ;  /* 0x000000ff0400728c */ /* 0x000fd2000bf05270 */
[----:B------:R-:W-:Y:S05]  /*13e0*/  BRA.U !UP0, `(.L_x_23) ;  /* 0x00000005084c7547 */ /* 0x000fea000b800000 */
[----:B------:R-:W-:Y:S01]  /*13f0*/  BAR.SYNC.DEFER_BLOCKING 0x0 ;  /* 0x0000000000007b1d */ /* 0x000fe20000010000 */
[----:B------:R-:W-:-:S05]  /*1400*/  ISETP.GT.U32.AND P0, PT, R2, UR6, PT ;  /* 0x0000000602007c0c */ /* 0x000fca000bf04070 */
[----:B------:R-:W-:Y:S08]  /*1410*/  BSSY.RECONVERGENT B0, `(.L_x_24) ;  /* 0x000004c000007945 */ /* 0x000ff00003800200 */
[----:B------:R-:W-:Y:S05]  /*1420*/  @P0 BRA `(.L_x_25) ;  /* 0x0000000400280947 */ /* 0x000fea0003800000 */
[----:B------:R-:W0:Y:S01]  /*1430*/  LDS.64 R22, [R3] ;  /* 0x0000000003167984 */ /* 0x000e220000000a00 */
[----:B---3--:R-:W-:Y:S01]  /*1440*/  VIADD R8, R5, 0x1 ;  /* 0x0000000105087836 */ /* 0x008fe20000000000 */
[----:B------:R-:W-:Y:S01]  /*1450*/  DADD R24, -RZ, |UR10| ;  /* 0x4000000aff187e29 */ /* 0x000fe20008000100 */
[----:B------:R-:W-:Y:S01]  /*1460*/  BSSY.RECONVERGENT B1, `(.L_x_26) ;  /* 0x0000014000017945 */ /* 0x000fe20003800200 */
[----:B------:R-:W3:Y:S01]  /*1470*/  LDS.64 R20, [R3+0x8] ;  /* 0x0000080003147984 */ /* 0x000ee20000000a00 */
[----:B------:R-:W-:Y:S01]  /*1480*/  DSETP.NEU.AND P4, PT, RZ, UR10, PT ;  /* 0x0000000aff007e2a */ /* 0x000fe2000bf8d000 */
[----:B------:R-:W-:Y:S01]  /*1490*/  ISETP.LE.AND P3, PT, RZ, UR7, PT ;  /* 0x00000007ff007c0c */ /* 0x000fe2000bf63270 */
[----:B------:R-:W4:Y:S05]  /*14a0*/  I2F.F64 R8, R8 ;  /* 0x0000000800087312 */ /* 0x000f2a0000201c00 */
[----:B------:R-:W-:Y:S01]  /*14b0*/  IMAD.MOV.U32 R43, RZ, RZ, R25 ;  /* 0x000000ffff2b7224 */ /* 0x000fe200078e0019 */
[----:B----4-:R-:W-:Y:S01]  /*14c0*/  SHF.R.U32.HI R0, RZ, 0x14, R9 ;  /* 0x00000014ff007819 */ /* 0x010fe20000011609 */
[----:B------:R-:W-:-:S02]  /*14d0*/  IMAD.MOV.U32 R42, RZ, RZ, R8 ;  /* 0x000000ffff2a7224 */ /* 0x000fc400078e0008 */
[----:B------:R-:W-:Y:S01]  /*14e0*/  IMAD.MOV.U32 R41, RZ, RZ, R9 ;  /* 0x000000ffff297224 */ /* 0x000fe200078e0009 */
[----:B------:R-:W-:-:S05]  /*14f0*/  LOP3.LUT R0, R0, 0x7ff, RZ, 0xc0, !PT ;  /* 0x000007ff00007812 */ /* 0x000fca00078ec0ff */
[----:B------:R-:W-:Y:S01]  /*1500*/  VIADD R27, R0, 0xfffffc0c ;  /* 0xfffffc0c001b7836 */ /* 0x000fe20000000000 */
[----:B------:R-:W-:-:S04]  /*1510*/  MOV R0, 0x15a0 ;  /* 0x000015a000007802 */ /* 0x000fc80000000f00 */
[CC--:B------:R-:W-:Y:S02]  /*1520*/  SHF.L.U32 R7, R8.reuse, R27.reuse, RZ ;  /* 0x0000001b08077219 */ /* 0x0c0fe400000006ff */
[----:B------:R-:W-:Y:S01]  /*1530*/  SHF.L.U64.HI R40, R8, R27, R9 ;  /* 0x0000001b08287219 */ /* 0x000fe20000010209 */
[----:B0-----:R-:W-:Y:S01]  /*1540*/  DMUL R22, R16, R22 ;  /* 0x0000001610167228 */ /* 0x001fe20000000000 */
[----:B------:R-:W-:-:S04]  /*1550*/  ISETP.NE.U32.AND P2, PT, R7, RZ, PT ;  /* 0x000000ff0700720c */ /* 0x000fc80003f45070 */
[----:B------:R-:W-:-:S03]  /*1560*/  ISETP.NE.AND.EX P2, PT, R40, -0x80000000, PT, P2 ;  /* 0x800000002800780c */ /* 0x000fc60003f45320 */
[----:B---3--:R-:W-:Y:S01]  /*1570*/  DFMA R20, R20, UR16, R22 ;  /* 0x0000001014147c2b */ /* 0x008fe20008000016 */
[----:B------:R-:W-:-:S13]  /*1580*/  PLOP3.LUT P2, PT, P2, PT, PT, 0x8, 0x80 ;  /* 0x000000000080781c */ /* 0x000fda000174e170 */
[----:B-12---:R-:W-:Y:S05]  /*1590*/  CALL.REL.NOINC `($_Z18tree_builder_brickIL8BrickPos3EEvdddddiPdS1_S1_S1_$__internal_accurate_pow) ;  /* 0x0000000400ac7944 */ /* 0x006fea0003c00000 */
[----:B------:R-:W-:Y:S05]  /*15a0*/  BSYNC.RECONVERGENT B1 ;  /* 0x0000000000017941 */ /* 0x000fea0003800200 */
.L_x_26:
        /* <DEDUP_REMOVED lines=16> */
.L_x_27:
        /* <DEDUP_REMOVED lines=16> */
.L_x_30:
[----:B------:R-:W-:-:S11]  /*17b0*/  DADD R22, R8, R14 ;  /* 0x0000000008167229 */ /* 0x000fd6000000000e */
.L_x_29:
[----:B------:R-:W-:Y:S05]  /*17c0*/  BSYNC.RECONVERGENT B1 ;  /* 0x0000000000017941 */ /* 0x000fea0003800200 */
.L_x_28:
        /* <DEDUP_REMOVED lines=16> */
.L_x_25:
[----:B------:R-:W-:Y:S05]  /*18d0*/  BSYNC.RECONVERGENT B0 ;  /* 0x0000000000007941 */ /* 0x000fea0003800200 */
.L_x_24:
[----:B------:R-:W-:Y:S01]  /*18e0*/  VIADD R5, R5, 0x2 ;  /* 0x0000000205057836 */ /* 0x000fe20000000000 */
[----:B------:R-:W-:Y:S01]  /*18f0*/  UIADD3 UR6, UPT, UPT, UR6, -0x2, URZ ;  /* 0xfffffffe06067890 */ /* 0x000fe2000fffe0ff */
[----:B------:R-:W-:Y:S01]  /*1900*/  VIADD R6, R6, 0xfffffffe ;  /* 0xfffffffe06067836 */ /* 0x000fe20000000000 */
[----:B------:R-:W-:Y:S10]  /*1910*/  BRA `(.L_x_31) ;  /* 0xfffffff400747947 */ /* 0x000ff4000383ffff */
.L_x_23:
[----:B------:R-:W0:Y:S01]  /*1920*/  S2UR UR5, SR_CgaCtaId ;  /* 0x00000000000579c3 */ /* 0x000e220000008800 */
[----:B------:R-:W-:-:S07]  /*1930*/  UMOV UR4, 0x400 ;  /* 0x0000040000047882 */ /* 0x000fce0000000000 */
[----:B------:R-:W4:Y:S01]  /*1940*/  LDC.64 R4, c[0x0][0x3c0] ;  /* 0x0000f000ff047b82 */ /* 0x000f220000000a00 */
[----:B0-----:R-:W-:-:S09]  /*1950*/  ULEA UR4, UR5, UR4, 0x18 ;  /* 0x0000000405047291 */ /* 0x001fd2000f8ec0ff */
[----:B---3--:R-:W4:Y:S04]  /*1960*/  LDS.64 R2, [UR4] ;  /* 0x00000004ff027984 */ /* 0x008f280008000a00 */
[----:B----4-:R-:W-:Y:S01]  /*1970*/  STG.E.64 desc[UR8][R4.64], R2 ;  /* 0x0000000204007986 */ /* 0x010fe2000c101b08 */
[----:B------:R-:W-:Y:S05]  /*1980*/  EXIT ;  /* 0x000000000000794d */ /* 0x000fea0003800000 */
        .weak           $__internal_0_$__cuda_sm20_dblrcp_rn_slowpath_v3
        .type           $__internal_0_$__cuda_sm20_dblrcp_rn_slowpath_v3,@function
        .size           $__internal_0_$__cuda_sm20_dblrcp_rn_slowpath_v3,($_Z18tree_builder_brickIL8BrickPos3EEvdddddiPdS1_S1_S1_$__internal_accurate_pow - $__internal_0_$__cuda_sm20_dblrcp_rn_slowpath_v3)
$__internal_0_$__cuda_sm20_dblrcp_rn_slowpath_v3:
[----:B------:R-:W0:Y:S08]  /*1990*/  LDC.64 R10, c[0x0][0x390] ;  /* 0x0000e400ff0a7b82 */ /* 0x000e300000000a00 */
[----:B------:R-:W1:Y:S01]  /*19a0*/  LDC R6, c[0x0][0x394] ;  /* 0x0000e500ff067b82 */ /* 0x000e620000000800 */
[----:B0-----:R-:W-:-:S14]  /*19b0*/  DSETP.GTU.AND P0, PT, |R10|, +INF , PT ;  /* 0x7ff000000a00742a */ /* 0x001fdc0003f0c200 */
[----:B-1----:R-:W-:Y:S05]  /*19c0*/  @P0 BRA `(.L_x_32) ;  /* 0x0000000000840947 */ /* 0x002fea0003800000 */
[----:B------:R-:W-:-:S05]  /*19d0*/  LOP3.LUT R7, R6, 0x7fffffff, RZ, 0xc0, !PT ;  /* 0x7fffffff06077812 */ /* 0x000fca00078ec0ff */
[----:B------:R-:W-:-:S05]  /*19e0*/  VIADD R4, R7, 0xffffffff ;  /* 0xffffffff07047836 */ /* 0x000fca0000000000 */
[----:B------:R-:W-:-:S13]  /*19f0*/  ISETP.GE.U32.AND P0, PT, R4, 0x7fefffff, PT ;  /* 0x7fefffff0400780c */ /* 0x000fda0003f06070 */
[----:B------:R-:W-:Y:S01]  /*1a00*/  @P0 LOP3.LUT R5, R6, 0x7ff00000, RZ, 0x3c, !PT ;  /* 0x7ff0000006050812 */ /* 0x000fe200078e3cff */
[----:B------:R-:W-:Y:S01]  /*1a10*/  @P0 IMAD.MOV.U32 R4, RZ, RZ, RZ ;  /* 0x000000ffff040224 */ /* 0x000fe200078e00ff */
[----:B------:R-:W-:Y:S06]  /*1a20*/  @P0 BRA `(.L_x_33) ;  /* 0x0000000000740947 */ /* 0x000fec0003800000 */
[----:B------:R-:W-:-:S13]  /*1a30*/  ISETP.GE.U32.AND P0, PT, R7, 0x1000001, PT ;  /* 0x010000010700780c */ /* 0x000fda0003f06070 */
[----:B------:R-:W-:Y:S05]  /*1a40*/  @!P0 BRA `(.L_x_34) ;  /* 0x00000000003c8947 */ /* 0x000fea0003800000 */
[----:B------:R-:W0:Y:S01]  /*1a50*/  LDCU UR4, c[0x0][0x390] ;  /* 0x00007200ff0477ac */ /* 0x000e220008000800 */
[----:B------:R-:W-:Y:S02]  /*1a60*/  VIADD R5, R6, 0xc0200000 ;  /* 0xc020000006057836 */ /* 0x000fe40000000000 */
[----:B------:R-:W-:Y:S02]  /*1a70*/  IMAD.MOV.U32 R6, RZ, RZ, R9 ;  /* 0x000000ffff067224 */ /* 0x000fe400078e0009 */
[----:B------:R-:W1:Y:S01]  /*1a80*/  MUFU.RCP64H R7, R5 ;  /* 0x0000000500077308 */ /* 0x000e620000001800 */
[----:B0-----:R-:W-:-:S06]  /*1a90*/  IMAD.U32 R4, RZ, RZ, UR4 ;  /* 0x00000004ff047e24 */ /* 0x001fcc000f8e00ff */
[----:B-1----:R-:W-:-:S08]  /*1aa0*/  DFMA R8, -R4, R6, 1 ;  /* 0x3ff000000408742b */ /* 0x002fd00000000106 */
[----:B------:R-:W-:-:S08]  /*1ab0*/  DFMA R8, R8, R8, R8 ;  /* 0x000000080808722b */ /* 0x000fd00000000008 */
[----:B------:R-:W-:-:S08]  /*1ac0*/  DFMA R8, R6, R8, R6 ;  /* 0x000000080608722b */ /* 0x000fd00000000006 */
[----:B------:R-:W-:-:S08]  /*1ad0*/  DFMA R6, -R4, R8, 1 ;  /* 0x3ff000000406742b */ /* 0x000fd00000000108 */
[----:B------:R-:W-:-:S08]  /*1ae0*/  DFMA R6, R8, R6, R8 ;  /* 0x000000060806722b */ /* 0x000fd00000000008 */
[----:B------:R-:W-:-:S08]  /*1af0*/  DMUL R6, R6, 2.2250738585072013831e-308 ;  /* 0x0010000006067828 */ /* 0x000fd00000000000 */
[----:B------:R-:W-:-:S08]  /*1b00*/  DFMA R8, R6, -R10, 1 ;  /* 0x3ff000000608742b */ /* 0x000fd0000000080a */
[----:B------:R-:W-:-:S08]  /*1b10*/  DFMA R8, R8, R8, R8 ;  /* 0x000000080808722b */ /* 0x000fd00000000008 */
[----:B------:R-:W-:Y:S01]  /*1b20*/  DFMA R4, R6, R8, R6 ;  /* 0x000000080604722b */ /* 0x000fe20000000006 */
[----:B------:R-:W-:Y:S10]  /*1b30*/  BRA `(.L_x_33) ;  /* 0x0000000000307947 */ /* 0x000ff40003800000 */
.L_x_34:
[----:B------:R-:W-:Y:S01]  /*1b40*/  DMUL R6, R10, 8.11296384146066816958e+31 ;  /* 0x469000000a067828 */ /* 0x000fe20000000000 */
[----:B------:R-:W-:-:S05]  /*1b50*/  IMAD.MOV.U32 R4, RZ, RZ, R9 ;  /* 0x000000ffff047224 */ /* 0x000fca00078e0009 */
[----:B------:R-:W0:Y:S02]  /*1b60*/  MUFU.RCP64H R5, R7 ;  /* 0x0000000700057308 */ /* 0x000e240000001800 */
[----:B0-----:R-:W-:-:S08]  /*1b70*/  DFMA R8, -R6, R4, 1 ;  /* 0x3ff000000608742b */ /* 0x001fd00000000104 */
[----:B------:R-:W-:-:S08]  /*1b80*/  DFMA R8, R8, R8, R8 ;  /* 0x000000080808722b */ /* 0x000fd00000000008 */
[----:B------:R-:W-:-:S08]  /*1b90*/  DFMA R8, R4, R8, R4 ;  /* 0x000000080408722b */ /* 0x000fd00000000004 */
[----:B------:R-:W-:-:S08]  /*1ba0*/  DFMA R4, -R6, R8, 1 ;  /* 0x3ff000000604742b */ /* 0x000fd00000000108 */
[----:B------:R-:W-:-:S08]  /*1bb0*/  DFMA R4, R8, R4, R8 ;  /* 0x000000040804722b */ /* 0x000fd00000000008 */
[----:B------:R-:W-:Y:S01]  /*1bc0*/  DMUL R4, R4, 8.11296384146066816958e+31 ;  /* 0x4690000004047828 */ /* 0x000fe20000000000 */
[----:B------:R-:W-:Y:S10]  /*1bd0*/  BRA `(.L_x_33) ;  /* 0x0000000000087947 */ /* 0x000ff40003800000 */
.L_x_32:
[----:B------:R-:W0:Y:S01]  /*1be0*/  LDC R4, c[0x0][0x390] ;  /* 0x0000e400ff047b82 */ /* 0x000e220000000800 */
[----:B------:R-:W-:-:S07]  /*1bf0*/  LOP3.LUT R5, R6, 0x80000, RZ, 0xfc, !PT ;  /* 0x0008000006057812 */ /* 0x000fce00078efcff */
.L_x_33:
[----:B0-----:R-:W-:Y:S02]  /*1c00*/  IMAD.MOV.U32 R18, RZ, RZ, R4 ;  /* 0x000000ffff127224 */ /* 0x001fe400078e0004 */
[----:B------:R-:W-:Y:S02]  /*1c10*/  IMAD.MOV.U32 R19, RZ, RZ, R5 ;  /* 0x000000ffff137224 */ /* 0x000fe400078e0005 */
[----:B------:R-:W-:Y:S02]  /*1c20*/  IMAD.MOV.U32 R4, RZ, RZ, R0 ;  /* 0x000000ffff047224 */ /* 0x000fe400078e0000 */
[----:B------:R-:W-:-:S04]  /*1c30*/  IMAD.MOV.U32 R5, RZ, RZ, 0x0 ;  /* 0x00000000ff057424 */ /* 0x000fc800078e00ff */
[----:B------:R-:W-:Y:S05]  /*1c40*/  RET.REL.NODEC R4 `(_Z18tree_builder_brickIL8BrickPos3EEvdddddiPdS1_S1_S1_) ;  /* 0xffffffe004ec7950 */ /* 0x000fea0003c3ffff */
        .type           $_Z18tree_builder_brickIL8BrickPos3EEvdddddiPdS1_S1_S1_$__internal_accurate_pow,@function
        .size           $_Z18tree_builder_brickIL8BrickPos3EEvdddddiPdS1_S1_S1_$__internal_accurate_pow,(.L_x_180 - $_Z18tree_builder_brickIL8BrickPos3EEvdddddiPdS1_S1_S1_$__internal_accurate_pow)
$_Z18tree_builder_brickIL8BrickPos3EEvdddddiPdS1_S1_S1_$__internal_accurate_pow:
[----:B------:R-:W-:Y:S01]  /*1c50*/  ISETP.GT.U32.AND P0, PT, R43, 0xfffff, PT ;  /* 0x000fffff2b00780c */ /* 0x000fe20003f04070 */
[--C-:B------:R-:W-:Y:S01]  /*1c60*/  IMAD.MOV.U32 R25, RZ, RZ, R43.reuse ;  /* 0x000000ffff197224 */ /* 0x100fe200078e002b */
[----:B------:R-:W-:Y:S01]  /*1c70*/  UMOV UR12, 0x7d2cafe2 ;  /* 0x7d2cafe2000c7882 */ /* 0x000fe20000000000 */
[----:B------:R-:W-:Y:S01]  /*1c80*/  IMAD.MOV.U32 R28, RZ, RZ, 0x41ad3b5a ;  /* 0x41ad3b5aff1c7424 */ /* 0x000fe200078e00ff */
[----:B------:R-:W-:Y:S01]  /*1c90*/  UMOV UR13, 0x3eb0f5ff ;  /* 0x3eb0f5ff000d7882 */ /* 0x000fe20000000000 */
[----:B------:R-:W-:Y:S01]  /*1ca0*/  IMAD.MOV.U32 R29, RZ, RZ, 0x3ed0f5d2 ;  /* 0x3ed0f5d2ff1d7424 */ /* 0x000fe200078e00ff */
[----:B------:R-:W-:Y:S01]  /*1cb0*/  SHF.R.U32.HI R43, RZ, 0x14, R43 ;  /* 0x00000014ff2b7819 */ /* 0x000fe2000001162b */
[----:B------:R-:W-:Y:S01]  /*1cc0*/  UMOV UR14, 0x3b39803f ;  /* 0x3b39803f000e7882 */ /* 0x000fe20000000000 */
[----:B------:R-:W-:-:S05]  /*1cd0*/  UMOV UR15, 0x3c7abc9e ;  /* 0x3c7abc9e000f7882 */ /* 0x000fca0000000000 */
[----:B------:R-:W-:-:S10]  /*1ce0*/  @!P0 DMUL R22, R24, 1.80143985094819840000e+16 ;  /* 0x4350000018168828 */ /* 0x000fd40000000000 */
[----:B------:R-:W-:Y:S01]  /*1cf0*/  @!P0 IMAD.MOV.U32 R25, RZ, RZ, R23 ;  /* 0x000000ffff198224 */ /* 0x000fe200078e0017 */
[----:B------:R-:W-:Y:S01]  /*1d00*/  @!P0 LEA.HI R43, R23, 0xffffffca, RZ, 0xc ;  /* 0xffffffca172b8811 */ /* 0x000fe200078f60ff */
[----:B------:R-:W-:Y:S02]  /*1d10*/  @!P0 IMAD.MOV.U32 R24, RZ, RZ, R22 ;  /* 0x000000ffff188224 */ /* 0x000fe400078e0016 */
[----:B------:R-:W-:Y:S01]  /*1d20*/  IMAD.MOV.U32 R23, RZ, RZ, 0x43300000 ;  /* 0x43300000ff177424 */ /* 0x000fe200078e00ff */
[----:B------:R-:W-:Y:S01]  /*1d30*/  LOP3.LUT R25, R25, 0x800fffff, RZ, 0xc0, !PT ;  /* 0x800fffff19197812 */ /* 0x000fe200078ec0ff */
[----:B------:R-:W-:Y:S02]  /*1d40*/  IMAD.MOV.U32 R26, RZ, RZ, R24 ;  /* 0x000000ffff1a7224 */ /* 0x000fe400078e0018 */
[----:B------:R-:W-:Y:S01]  /*1d50*/  IMAD.MOV.U32 R24, RZ, RZ, RZ ;  /* 0x000000ffff187224 */ /* 0x000fe200078e00ff */
[----:B------:R-:W-:-:S04]  /*1d60*/  LOP3.LUT R25, R25, 0x3ff00000, RZ, 0xfc, !PT ;  /* 0x3ff0000019197812 */ /* 0x000fc800078efcff */
[----:B------:R-:W-:Y:S01]  /*1d70*/  ISETP.GE.U32.AND P1, PT, R25, 0x3ff6a09f, PT ;  /* 0x3ff6a09f1900780c */ /* 0x000fe20003f26070 */
[----:B------:R-:W-:-:S12]  /*1d80*/  IMAD.MOV.U32 R27, RZ, RZ, R25 ;  /* 0x000000ffff1b7224 */ /* 0x000fd800078e0019 */
[----:B------:R-:W-:-:S04]  /*1d90*/  @P1 VIADD R22, R27, 0xfff00000 ;  /* 0xfff000001b161836 */ /* 0x000fc80000000000 */
[----:B------:R-:W-:Y:S02]  /*1da0*/  @P1 IMAD.MOV.U32 R27, RZ, RZ, R22 ;  /* 0x000000ffff1b1224 */ /* 0x000fe400078e0016 */
[C---:B------:R-:W-:Y:S02]  /*1db0*/  VIADD R22, R43.reuse, 0xfffffc01 ;  /* 0xfffffc012b167836 */ /* 0x040fe40000000000 */
[----:B------:R-:W-:Y:S02]  /*1dc0*/  @P1 VIADD R22, R43, 0xfffffc02 ;  /* 0xfffffc022b161836 */ /* 0x000fe40000000000 */
[C---:B------:R-:W-:Y:S01]  /*1dd0*/  DADD R32, R26.reuse, 1 ;  /* 0x3ff000001a207429 */ /* 0x040fe20000000000 */
[----:B------:R-:W-:Y:S01]  /*1de0*/  IMAD.MOV.U32 R43, RZ, RZ, R41 ;  /* 0x000000ffff2b7224 */ /* 0x000fe200078e0029 */
[----:B------:R-:W-:Y:S01]  /*1df0*/  DADD R26, R26, -1 ;  /* 0xbff000001a1a7429 */ /* 0x000fe20000000000 */
[----:B------:R-:W-:-:S03]  /*1e00*/  LOP3.LUT R22, R22, 0x80000000, RZ, 0x3c, !PT ;  /* 0x8000000016167812 */ /* 0x000fc600078e3cff */
[----:B------:R-:W0:Y:S02]  /*1e10*/  MUFU.RCP64H R25, R33 ;  /* 0x0000002100197308 */ /* 0x000e240000001800 */
[----:B0-----:R-:W-:-:S08]  /*1e20*/  DFMA R30, -R32, R24, 1 ;  /* 0x3ff00000201e742b */ /* 0x001fd00000000118 */
[----:B------:R-:W-:-:S08]  /*1e30*/  DFMA R30, R30, R30, R30 ;  /* 0x0000001e1e1e722b */ /* 0x000fd0000000001e */
[----:B------:R-:W-:-:S08]  /*1e40*/  DFMA R30, R24, R30, R24 ;  /* 0x0000001e181e722b */ /* 0x000fd00000000018 */
[----:B------:R-:W-:-:S08]  /*1e50*/  DMUL R24, R26, R30 ;  /* 0x0000001e1a187228 */ /* 0x000fd00000000000 */
[----:B------:R-:W-:-:S08]  /*1e60*/  DFMA R24, R26, R30, R24 ;  /* 0x0000001e1a18722b */ /* 0x000fd00000000018 */
[----:B------:R-:W-:-:S08]  /*1e70*/  DMUL R34, R24, R24 ;  /* 0x0000001818227228 */ /* 0x000fd00000000000 */
[----:B------:R-:W-:Y:S01]  /*1e80*/  DFMA R28, R34, UR12, R28 ;  /* 0x0000000c221c7c2b */ /* 0x000fe2000800001c */
[----:B------:R-:W-:Y:S01]  /*1e90*/  UMOV UR12, 0x75488a3f ;  /* 0x75488a3f000c7882 */ /* 0x000fe20000000000 */
[----:B------:R-:W-:-:S06]  /*1ea0*/  UMOV UR13, 0x3ef3b20a ;  /* 0x3ef3b20a000d7882 */ /* 0x000fcc0000000000 */
[----:B------:R-:W-:Y:S01]  /*1eb0*/  DFMA R32, R34, R28, UR12 ;  /* 0x0000000c22207e2b */ /* 0x000fe2000800001c */
[----:B------:R-:W-:Y:S01]  /*1ec0*/  UMOV UR12, 0xe4faecd5 ;  /* 0xe4faecd5000c7882 */ /* 0x000fe20000000000 */
[----:B------:R-:W-:Y:S01]  /*1ed0*/  UMOV UR13, 0x3f1745cd ;  /* 0x3f1745cd000d7882 */ /* 0x000fe20000000000 */
[----:B------:R-:W-:-:S05]  /*1ee0*/  DADD R28, R26, -R24 ;  /* 0x000000001a1c7229 */ /* 0x000fca0000000818 */
[----:B------:R-:W-:Y:S01]  /*1ef0*/  DFMA R32, R34, R32, UR12 ;  /* 0x0000000c22207e2b */ /* 0x000fe20008000020 */
[----:B------:R-:W-:Y:S01]  /*1f00*/  UMOV UR12, 0x258a578b ;  /* 0x258a578b000c7882 */ /* 0x000fe20000000000 */
[----:B------:R-:W-:Y:S01]  /*1f10*/  UMOV UR13, 0x3f3c71c7 ;  /* 0x3f3c71c7000d7882 */ /* 0x000fe20000000000 */
[----:B------:R-:W-:-:S05]  /*1f20*/  DADD R28, R28, R28 ;  /* 0x000000001c1c7229 */ /* 0x000fca000000001c */
[----:B------:R-:W-:Y:S01]  /*1f30*/  DFMA R32, R34, R32, UR12 ;  /* 0x0000000c22207e2b */ /* 0x000fe20008000020 */
[----:B------:R-:W-:Y:S01]  /*1f40*/  UMOV UR12, 0x9242b910 ;  /* 0x9242b910000c7882 */ /* 0x000fe20000000000 */
[----:B------:R-:W-:Y:S01]  /*1f50*/  UMOV UR13, 0x3f624924 ;  /* 0x3f624924000d7882 */ /* 0x000fe20000000000 */
[----:B------:R-:W-:-:S05]  /*1f60*/  DFMA R28, R26, -R24, R28 ;  /* 0x800000181a1c722b */ /* 0x000fca000000001c */
[----:B------:R-:W-:Y:S01]  /*1f70*/  DFMA R32, R34, R32, UR12 ;  /* 0x0000000c22207e2b */ /* 0x000fe20008000020 */
[----:B------:R-:W-:Y:S01]  /*1f80*/  UMOV UR12, 0x99999dfb ;  /* 0x99999dfb000c7882 */ /* 0x000fe20000000000 */
[----:B------:R-:W-:Y:S01]  /*1f90*/  UMOV UR13, 0x3f899999 ;  /* 0x3f899999000d7882 */ /* 0x000fe20000000000 */
[----:B------:R-:W-:Y:S02]  /*1fa0*/  DMUL R28, R30, R28 ;  /* 0x0000001c1e1c7228 */ /* 0x000fe40000000000 */
[----:B------:R-:W-:-:S03]  /*1fb0*/  DMUL R30, R24, R24 ;  /* 0x00000018181e7228 */ /* 0x000fc60000000000 */
[----:B------:R-:W-:Y:S01]  /*1fc0*/  DFMA R32, R34, R32, UR12 ;  /* 0x0000000c22207e2b */ /* 0x000fe20008000020 */
[----:B------:R-:W-:Y:S01]  /*1fd0*/  UMOV UR12, 0x55555555 ;  /* 0x55555555000c7882 */ /* 0x000fe20000000000 */
[----:B------:R-:W-:-:S06]  /*1fe0*/  UMOV UR13, 0x3fb55555 ;  /* 0x3fb55555000d7882 */ /* 0x000fcc0000000000 */
[----:B------:R-:W-:-:S08]  /*1ff0*/  DFMA R26, R34, R32, UR12 ;  /* 0x0000000c221a7e2b */ /* 0x000fd00008000020 */
[----:B------:R-:W-:Y:S01]  /*2000*/  DADD R36, -R26, UR12 ;  /* 0x0000000c1a247e29 */ /* 0x000fe20008000100 */
[----:B------:R-:W-:Y:S01]  /*2010*/  UMOV UR12, 0xb9e7b0 ;  /* 0x00b9e7b0000c7882 */ /* 0x000fe20000000000 */
[----:B------:R-:W-:-:S06]  /*2020*/  UMOV UR13, 0x3c46a4cb ;  /* 0x3c46a4cb000d7882 */ /* 0x000fcc0000000000 */
[----:B------:R-:W-:Y:S02]  /*2030*/  DFMA R36, R34, R32, R36 ;  /* 0x000000202224722b */ /* 0x000fe40000000024 */
[----:B------:R-:W-:Y:S01]  /*2040*/  DFMA R34, R24, R24, -R30 ;  /* 0x000000181822722b */ /* 0x000fe2000000081e */
[----:B------:R-:W-:Y:S02]  /*2050*/  VIADD R33, R29, 0x100000 ;  /* 0x001000001d217836 */ /* 0x000fe40000000000 */
[----:B------:R-:W-:-:S03]  /*2060*/  IMAD.MOV.U32 R32, RZ, RZ, R28 ;  /* 0x000000ffff207224 */ /* 0x000fc600078e001c */
[----:B------:R-:W-:Y:S01]  /*2070*/  DADD R36, R36, -UR12 ;  /* 0x8000000c24247e29 */ /* 0x000fe20008000000 */
[----:B------:R-:W-:Y:S01]  /*2080*/  UMOV UR12, 0x80000000 ;  /* 0x80000000000c7882 */ /* 0x000fe20000000000 */
[----:B------:R-:W-:Y:S01]  /*2090*/  UMOV UR13, 0x43300000 ;  /* 0x43300000000d7882 */ /* 0x000fe20000000000 */
[C---:B------:R-:W-:Y:S02]  /*20a0*/  DFMA R32, R24.reuse, R32, R34 ;  /* 0x000000201820722b */ /* 0x040fe40000000022 */
[----:B------:R-:W-:Y:S02]  /*20b0*/  DMUL R34, R24, R30 ;  /* 0x0000001e18227228 */ /* 0x000fe40000000000 */
[----:B------:R-:W-:Y:S01]  /*20c0*/  DADD R22, R22, -UR12 ;  /* 0x8000000c16167e29 */ /* 0x000fe20008000000 */
[----:B------:R-:W-:Y:S01]  /*20d0*/  UMOV UR12, 0xfefa39ef ;  /* 0xfefa39ef000c7882 */ /* 0x000fe20000000000 */
[----:B------:R-:W-:-:S04]  /*20e0*/  UMOV UR13, 0x3fe62e42 ;  /* 0x3fe62e42000d7882 */ /* 0x000fc80000000000 */
[----:B------:R-:W-:-:S08]  /*20f0*/  DFMA R38, R24, R30, -R34 ;  /* 0x0000001e1826722b */ /* 0x000fd00000000822 */
[----:B------:R-:W-:Y:S02]  /*2100*/  DFMA R38, R28, R30, R38 ;  /* 0x0000001e1c26722b */ /* 0x000fe40000000026 */
[----:B------:R-:W-:-:S06]  /*2110*/  DADD R30, R26, R36 ;  /* 0x000000001a1e7229 */ /* 0x000fcc0000000024 */
[----:B------:R-:W-:Y:S02]  /*2120*/  DFMA R32, R24, R32, R38 ;  /* 0x000000201820722b */ /* 0x000fe40000000026 */
[----:B------:R-:W-:Y:S02]  /*2130*/  DADD R38, R26, -R30 ;  /* 0x000000001a267229 */ /* 0x000fe4000000081e */
[----:B------:R-:W-:-:S06]  /*2140*/  DMUL R26, R30, R34 ;  /* 0x000000221e1a7228 */ /* 0x000fcc0000000000 */
[----:B------:R-:W-:Y:S02]  /*2150*/  DADD R38, R36, R38 ;  /* 0x0000000024267229 */ /* 0x000fe40000000026 */
[----:B------:R-:W-:-:S08]  /*2160*/  DFMA R36, R30, R34, -R26 ;  /* 0x000000221e24722b */ /* 0x000fd0000000081a */
[----:B------:R-:W-:-:S08]  /*2170*/  DFMA R32, R30, R32, R36 ;  /* 0x000000201e20722b */ /* 0x000fd00000000024 */
[----:B------:R-:W-:-:S08]  /*2180*/  DFMA R38, R38, R34, R32 ;  /* 0x000000222626722b */ /* 0x000fd00000000020 */
[----:B------:R-:W-:-:S08]  /*2190*/  DADD R32, R26, R38 ;  /* 0x000000001a207229 */ /* 0x000fd00000000026 */
[--C-:B------:R-:W-:Y:S02]  /*21a0*/  DADD R30, R24, R32.reuse ;  /* 0x00000000181e7229 */ /* 0x100fe40000000020 */
[----:B------:R-:W-:-:S06]  /*21b0*/  DADD R26, R26, -R32 ;  /* 0x000000001a1a7229 */ /* 0x000fcc0000000820 */
[----:B------:R-:W-:Y:S02]  /*21c0*/  DADD R24, R24, -R30 ;  /* 0x0000000018187229 */ /* 0x000fe4000000081e */
[----:B------:R-:W-:-:S06]  /*21d0*/  DADD R26, R38, R26 ;  /* 0x00000000261a7229 */ /* 0x000fcc000000001a */
[----:B------:R-:W-:-:S08]  /*21e0*/  DADD R24, R32, R24 ;  /* 0x0000000020187229 */ /* 0x000fd00000000018 */
[----:B------:R-:W-:-:S08]  /*21f0*/  DADD R24, R26, R24 ;  /* 0x000000001a187229 */ /* 0x000fd00000000018 */
[----:B------:R-:W-:-:S08]  /*2200*/  DADD R28, R28, R24 ;  /* 0x000000001c1c7229 */ /* 0x000fd00000000018 */
[----:B------:R-:W-:-:S08]  /*2210*/  DADD R26, R30, R28 ;  /* 0x000000001e1a7229 */ /* 0x000fd0000000001c */
[--C-:B------:R-:W-:Y:S02]  /*2220*/  DFMA R24, R22, UR12, R26.reuse ;  /* 0x0000000c16187c2b */ /* 0x100fe4000800001a */
[----:B------:R-:W-:-:S06]  /*2230*/  DADD R32, R30, -R26 ;  /* 0x000000001e207229 */ /* 0x000fcc000000081a */
[----:B------:R-:W-:Y:S02]  /*2240*/  DFMA R30, R22, -UR12, R24 ;  /* 0x8000000c161e7c2b */ /* 0x000fe40008000018 */
[----:B------:R-:W-:-:S06]  /*2250*/  DADD R32, R28, R32 ;  /* 0x000000001c207229 */ /* 0x000fcc0000000020 */
[----:B------:R-:W-:-:S08]  /*2260*/  DADD R30, -R26, R30 ;  /* 0x000000001a1e7229 */ /* 0x000fd0000000011e */
[----:B------:R-:W-:Y:S01]  /*2270*/  DADD R26, R32, -R30 ;  /* 0x00000000201a7229 */ /* 0x000fe2000000081e */
[----:B------:R-:W-:Y:S02]  /*2280*/  IMAD.MOV.U32 R30, RZ, RZ, 0x652b82fe ;  /* 0x652b82feff1e7424 */ /* 0x000fe400078e00ff */
[----:B------:R-:W-:-:S05]  /*2290*/  IMAD.MOV.U32 R31, RZ, RZ, 0x3ff71547 ;  /* 0x3ff71547ff1f7424 */ /* 0x000fca00078e00ff */
[----:B------:R-:W-:Y:S01]  /*22a0*/  DFMA R26, R22, UR14, R26 ;  /* 0x0000000e161a7c2b */ /* 0x000fe2000800001a */
[C---:B------:R-:W-:Y:S01]  /*22b0*/  IMAD.SHL.U32 R22, R43.reuse, 0x2, RZ ;  /* 0x000000022b167824 */ /* 0x040fe200078e00ff */
[----:B------:R-:W-:-:S04]  /*22c0*/  LOP3.LUT R23, R43, 0xff0fffff, RZ, 0xc0, !PT ;  /* 0xff0fffff2b177812 */ /* 0x000fc800078ec0ff */
[----:B------:R-:W-:Y:S02]  /*22d0*/  ISETP.GT.U32.AND P0, PT, R22, -0x2000001, PT ;  /* 0xfdffffff1600780c */ /* 0x000fe40003f04070 */
[----:B------:R-:W-:Y:S02]  /*22e0*/  DADD R28, R24, R26 ;  /* 0x00000000181c7229 */ /* 0x000fe4000000001a */
[----:B------:R-:W-:-:S06]  /*22f0*/  SEL R43, R23, R43, P0 ;  /* 0x0000002b172b7207 */ /* 0x000fcc0000000000 */
[----:B------:R-:W-:Y:S02]  /*2300*/  DADD R24, R24, -R28 ;  /* 0x0000000018187229 */ /* 0x000fe4000000081c */
[----:B------:R-:W-:-:S06]  /*2310*/  DMUL R22, R28, R42 ;  /* 0x0000002a1c167228 */ /* 0x000fcc0000000000 */
[----:B------:R-:W-:Y:S02]  /*2320*/  DADD R26, R26, R24 ;  /* 0x000000001a1a7229 */ /* 0x000fe40000000018 */
[----:B------:R-:W-:-:S08]  /*2330*/  DFMA R28, R28, R42, -R22 ;  /* 0x0000002a1c1c722b */ /* 0x000fd00000000816 */
[----:B------:R-:W-:-:S08]  /*2340*/  DFMA R26, R26, R42, R28 ;  /* 0x0000002a1a1a722b */ /* 0x000fd0000000001c */
[----:B------:R-:W-:-:S08]  /*2350*/  DADD R32, R22, R26 ;  /* 0x0000000016207229 */ /* 0x000fd0000000001a */
[----:B------:R-:W-:Y:S02]  /*2360*/  DFMA R30, R32, R30, 6.75539944105574400000e+15 ;  /* 0x43380000201e742b */ /* 0x000fe4000000001e */
[----:B------:R-:W-:Y:S01]  /*2370*/  FSETP.GEU.AND P0, PT, |R33|, 4.1917929649353027344, PT ;  /* 0x4086232b2100780b */ /* 0x000fe20003f0e200 */
[----:B------:R-:W-:-:S05]  /*2380*/  DADD R22, R22, -R32 ;  /* 0x0000000016167229 */ /* 0x000fca0000000820 */
[----:B------:R-:W-:-:S03]  /*2390*/  DADD R24, R30, -6.75539944105574400000e+15 ;  /* 0xc33800001e187429 */ /* 0x000fc60000000000 */
[----:B------:R-:W-:-:S05]  /*23a0*/  DADD R26, R26, R22 ;  /* 0x000000001a1a7229 */ /* 0x000fca0000000016 */
[----:B------:R-:W-:Y:S01]  /*23b0*/  DFMA R28, R24, -UR12, R32 ;  /* 0x8000000c181c7c2b */ /* 0x000fe20008000020 */
[----:B------:R-:W-:Y:S01]  /*23c0*/  UMOV UR12, 0x3b39803f ;  /* 0x3b39803f000c7882 */ /* 0x000fe20000000000 */
[----:B------:R-:W-:-:S06]  /*23d0*/  UMOV UR13, 0x3c7abc9e ;  /* 0x3c7abc9e000d7882 */ /* 0x000fcc0000000000 */
[----:B------:R-:W-:Y:S01]  /*23e0*/  DFMA R28, R24, -UR12, R28 ;  /* 0x8000000c181c7c2b */ /* 0x000fe2000800001c */
[----:B------:R-:W-:Y:S01]  /*23f0*/  UMOV UR12, 0x69ce2bdf ;  /* 0x69ce2bdf000c7882 */ /* 0x000fe20000000000 */
[----:B------:R-:W-:Y:S01]  /*2400*/  IMAD.MOV.U32 R24, RZ, RZ, -0x35dec16 ;  /* 0xfca213eaff187424 */ /* 0x000fe200078e00ff */
[----:B------:R-:W-:Y:S01]  /*2410*/  UMOV UR13, 0x3e5ade15 ;  /* 0x3e5ade15000d7882 */ /* 0x000fe20000000000 */
[----:B------:R-:W-:-:S06]  /*2420*/  IMAD.MOV.U32 R25, RZ, RZ, 0x3e928af3 ;  /* 0x3e928af3ff197424 */ /* 0x000fcc00078e00ff */
[----:B------:R-:W-:Y:S01]  /*2430*/  DFMA R24, R28, UR12, R24 ;  /* 0x0000000c1c187c2b */ /* 0x000fe20008000018 */
[----:B------:R-:W-:Y:S01]  /*2440*/  UMOV UR12, 0x62401315 ;  /* 0x62401315000c7882 */ /* 0x000fe20000000000 */
[----:B------:R-:W-:-:S06]  /*2450*/  UMOV UR13, 0x3ec71dee ;  /* 0x3ec71dee000d7882 */ /* 0x000fcc0000000000 */
[----:B------:R-:W-:Y:S01]  /*2460*/  DFMA R24, R28, R24, UR12 ;  /* 0x0000000c1c187e2b */ /* 0x000fe20008000018 */
        /* <DEDUP_REMOVED lines=20> */
[----:B------:R-:W-:-:S08]  /*25b0*/  DFMA R24, R28, R24, UR12 ;  /* 0x0000000c1c187e2b */ /* 0x000fd00008000018 */
[----:B------:R-:W-:-:S08]  /*25c0*/  DFMA R24, R28, R24, 1 ;  /* 0x3ff000001c18742b */ /* 0x000fd00000000018 */
[----:B------:R-:W-:-:S10]  /*25d0*/  DFMA R24, R28, R24, 1 ;  /* 0x3ff000001c18742b */ /* 0x000fd40000000018 */
[----:B------:R-:W-:Y:S02]  /*25e0*/  IMAD R29, R30, 0x100000, R25 ;  /* 0x001000001e1d7824 */ /* 0x000fe400078e0219 */
[----:B------:R-:W-:Y:S01]  /*25f0*/  IMAD.MOV.U32 R28, RZ, RZ, R24 ;  /* 0x000000ffff1c7224 */ /* 0x000fe200078e0018 */
[----:B------:R-:W-:Y:S06]  /*2600*/  @!P0 BRA `(.L_x_35) ;  /* 0x0000000000308947 */ /* 0x000fec0003800000 */
[----:B------:R-:W-:Y:S01]  /*2610*/  FSETP.GEU.AND P0, PT, |R33|, 4.2275390625, PT ;  /* 0x408748002100780b */ /* 0x000fe20003f0e200 */
[C---:B------:R-:W-:Y:S02]  /*2620*/  DADD R28, R32.reuse, +INF ;  /* 0x7ff00000201c7429 */ /* 0x040fe40000000000 */
[----:B------:R-:W-:-:S08]  /*2630*/  DSETP.GEU.AND P1, PT, R32, RZ, PT ;  /* 0x000000ff2000722a */ /* 0x000fd00003f2e000 */
[----:B------:R-:W-:Y:S02]  /*2640*/  FSEL R28, R28, RZ, P1 ;  /* 0x000000ff1c1c7208 */ /* 0x000fe40000800000 */
[----:B------:R-:W-:Y:S02]  /*2650*/  @!P0 LEA.HI R22, R30, R30, RZ, 0x1 ;  /* 0x0000001e1e168211 */ /* 0x000fe400078f08ff */
[----:B------:R-:W-:Y:S02]  /*2660*/  FSEL R29, R29, RZ, P1 ;  /* 0x000000ff1d1d7208 */ /* 0x000fe40000800000 */
[----:B------:R-:W-:-:S05]  /*2670*/  @!P0 SHF.R.S32.HI R22, RZ, 0x1, R22 ;  /* 0x00000001ff168819 */ /* 0x000fca0000011416 */
[----:B------:R-:W-:Y:S02]  /*2680*/  @!P0 IMAD.IADD R23, R30, 0x1, -R22 ;  /* 0x000000011e178824 */ /* 0x000fe400078e0a16 */
[----:B------:R-:W-:Y:S02]  /*2690*/  @!P0 IMAD R25, R22, 0x100000, R25 ;  /* 0x0010000016198824 */ /* 0x000fe400078e0219 */
[----:B------:R-:W-:Y:S01]  /*26a0*/  @!P0 IMAD.MOV.U32 R22, RZ, RZ, RZ ;  /* 0x000000ffff168224 */ /* 0x000fe200078e00ff */
[----:B------:R-:W-:-:S06]  /*26b0*/  @!P0 LEA R23, R23, 0x3ff00000, 0x14 ;  /* 0x3ff0000017178811 */ /* 0x000fcc00078ea0ff */
[----:B------:R-:W-:-:S11]  /*26c0*/  @!P0 DMUL R28, R24, R22 ;  /* 0x00000016181c8228 */ /* 0x000fd60000000000 */
.L_x_35:
[----:B------:R-:W-:Y:S01]  /*26d0*/  DFMA R26, R26, R28, R28 ;  /* 0x0000001c1a1a722b */ /* 0x000fe2000000001c */
[----:B------:R-:W-:Y:S01]  /*26e0*/  IMAD.MOV.U32 R24, RZ, RZ, R0 ;  /* 0x000000ffff187224 */ /* 0x000fe200078e0000 */
[----:B------:R-:W-:Y:S01]  /*26f0*/  DSETP.NEU.AND P0, PT, |R28|, +INF , PT ;  /* 0x7ff000001c00742a */ /* 0x000fe20003f0d200 */
[----:B------:R-:W-:-:S07]  /*2700*/  IMAD.MOV.U32 R25, RZ, RZ, 0x0 ;  /* 0x00000000ff197424 */ /* 0x000fce00078e00ff */
[----:B------:R-:W-:Y:S02]  /*2710*/  FSEL R22, R28, R26, !P0 ;  /* 0x0000001a1c167208 */ /* 0x000fe40004000000 */
[----:B------:R-:W-:Y:S01]  /*2720*/  FSEL R23, R29, R27, !P0 ;  /* 0x0000001b1d177208 */ /* 0x000fe20004000000 */
[----:B------:R-:W-:Y:S06]  /*2730*/  RET.REL.NODEC R24 `(_Z18tree_builder_brickIL8BrickPos3EEvdddddiPdS1_S1_S1_) ;  /* 0xffffffd818307950 */ /* 0x000fec0003c3ffff */
.L_x_36:
[----:B------:R-:W-:-:S00]  /*2740*/  BRA `(.L_x_36) ;  /* 0xfffffffc00fc7947 */ /* 0x000fc0000383ffff */
[----:B------:R-:W-:-:S00]  /*2750*/  NOP ;  /* 0x0000000000007918 */ /* 0x000fc00000000000 */
        /* <DEDUP_REMOVED lines=10> */
.L_x_180:


//--------------------- .text._Z21tree_builder_triangleIL8BrickPos2EEvdddddiPdS1_ --------------------------
	.section	.text._Z21tree_builder_triangleIL8BrickPos2EEvdddddiPdS1_,"ax",@progbits
	.align	128
        .global         _Z21tree_builder_triangleIL8BrickPos2EEvdddddiPdS1_
        .type           _Z21tree_builder_triangleIL8BrickPos2EEvdddddiPdS1_,@function
        .size           _Z21tree_builder_triangleIL8BrickPos2EEvdddddiPdS1_,(.L_x_182 - _Z21tree_builder_triangleIL8BrickPos2EEvdddddiPdS1_)
        .other          _Z21tree_builder_triangleIL8BrickPos2EEvdddddiPdS1_,@"STO_CUDA_ENTRY STV_DEFAULT"
_Z21tree_builder_triangleIL8BrickPos2EEvdddddiPdS1_:
.text._Z21tree_builder_triangleIL8BrickPos2EEvdddddiPdS1_:
[----:B------:R-:W-:Y:S01]  /*0000*/  LDC R1, c[0x0][0x37c] ;  /* 0x0000df00ff017b82 */ /* 0x000fe20000000800 */
[----:B------:R-:W0:Y:S01]  /*0010*/  S2R R2, SR_TID.X ;  /* 0x0000000000027919 */ /* 0x000e220000002100 */
[----:B------:R-:W0:Y:S01]  /*0020*/  LDCU UR4, c[0x0][0x3a8] ;  /* 0x00007500ff0477ac */ /* 0x000e220008000800 */
[----:B------:R-:W-:Y:S01]  /*0030*/  BSSY.RECONVERGENT B0, `(.L_x_37) ;  /* 0x0000013000007945 */ /* 0x000fe20003800200 */
[----:B0-----:R-:W-:Y:S01]  /*0040*/  LEA R6, R2, UR4, 0x1 ;  /* 0x0000000402067c11 */ /* 0x001fe2000f8e08ff */
[----:B------:R-:W0:Y:S04]  /*0050*/  LDCU.64 UR4, c[0x0][0x398] ;  /* 0x00007300ff0477ac */ /* 0x000e280008000a00 */
[----:B------:R-:W-:-:S04]  /*0060*/  VIADD R3, R6, 0xfffffc00 ;  /* 0xfffffc0006037836 */ /* 0x000fc80000000000 */
[----:B------:R-:W1:Y:S01]  /*0070*/  I2F.F64 R8, R3 ;  /* 0x0000000300087312 */ /* 0x000e620000201c00 */
[----:B0-----:R-:W-:Y:S01]  /*0080*/  DADD R24, -RZ, |UR4| ;  /* 0x40000004ff187e29 */ /* 0x001fe20008000100 */
[--C-:B-1----:R-:W-:Y:S01]  /*0090*/  SHF.R.U32.HI R0, RZ, 0x14, R9.reuse ;  /* 0x00000014ff007819 */ /* 0x102fe20000011609 */
[----:B------:R-:W-:Y:S02]  /*00a0*/  IMAD.MOV.U32 R42, RZ, RZ, R8 ;  /* 0x000000ffff2a7224 */ /* 0x000fe400078e0008 */
[----:B------:R-:W-:Y:S01]  /*00b0*/  IMAD.MOV.U32 R41, RZ, RZ, R9 ;  /* 0x000000ffff297224 */ /* 0x000fe200078e0009 */
[----:B------:R-:W-:-:S05]  /*00c0*/  LOP3.LUT R0, R0, 0x7ff, RZ, 0xc0, !PT ;  /* 0x000007ff00007812 */ /* 0x000fca00078ec0ff */
[----:B------:R-:W-:Y:S02]  /*00d0*/  IMAD.MOV.U32 R43, RZ, RZ, R25 ;  /* 0x000000ffff2b7224 */ /* 0x000fe400078e0019 */
[----:B------:R-:W-:Y:S01]  /*00e0*/  VIADD R5, R0, 0xfffffc0c ;  /* 0xfffffc0c00057836 */ /* 0x000fe20000000000 */
[----:B------:R-:W-:-:S04]  /*00f0*/  MOV R0, 0x160 ;  /* 0x0000016000007802 */ /* 0x000fc80000000f00 */
[CC--:B------:R-:W-:Y:S02]  /*0100*/  SHF.L.U32 R4, R8.reuse, R5.reuse, RZ ;  /* 0x0000000508047219 */ /* 0x0c0fe400000006ff */
[----:B------:R-:W-:Y:S02]  /*0110*/  SHF.L.U64.HI R5, R8, R5, R9 ;  /* 0x0000000508057219 */ /* 0x000fe40000010209 */
[----:B------:R-:W-:-:S04]  /*0120*/  ISETP.NE.U32.AND P0, PT, R4, RZ, PT ;  /* 0x000000ff0400720c */ /* 0x000fc80003f05070 */
[----:B------:R-:W-:-:S04]  /*0130*/  ISETP.NE.AND.EX P0, PT, R5, -0x80000000, PT, P0 ;  /* 0x800000000500780c */ /* 0x000fc80003f05300 */
[----:B------:R-:W-:-:S13]  /*0140*/  PLOP3.LUT P0, PT, P0, PT, PT, 0x8, 0x80 ;  /* 0x000000000080781c */ /* 0x000fda000070e170 */
[----:B------:R-:W-:Y:S05]  /*0150*/  CALL.REL.NOINC `($_Z21tree_builder_triangleIL8BrickPos2EEvdddddiPdS1_$__internal_accurate_pow) ;  /* 0x0000001000b07944 */ /* 0x000fea0003c00000 */
[----:B------:R-:W-:Y:S05]  /*0160*/  BSYNC.RECONVERGENT B0 ;  /* 0x0000000000007941 */ /* 0x000fea0003800200 */
.L_x_37:
[----:B------:R-:W0:Y:S01]  /*0170*/  LDC.64 R10, c[0x0][0x398] ;  /* 0x0000e600ff0a7b82 */ /* 0x000e220000000a00 */
[----:B------:R-:W-:-:S07]  /*0180*/  DADD R14, -RZ, -R24 ;  /* 0x00000000ff0e7229 */ /* 0x000fce0000000918 */
[----:B------:R-:W1:Y:S03]  /*0190*/  LDC R0, c[0x0][0x39c] ;  /* 0x0000e700ff007b82 */ /* 0x000e660000000800 */
[----:B------:R-:W-:Y:S02]  /*01a0*/  FSEL R7, R14, R24, P0 ;  /* 0x000000180e077208 */ /* 0x000fe40000000000 */
[----:B------:R-:W-:Y:S01]  /*01b0*/  FSEL R14, R15, R25, P0 ;  /* 0x000000190f0e7208 */ /* 0x000fe20000000000 */
[----:B0-----:R-:W-:Y:S02]  /*01c0*/  DSETP.NEU.AND P2, PT, R10, RZ, PT ;  /* 0x000000ff0a00722a */ /* 0x001fe40003f4d000 */
[----:B------:R-:W-:Y:S01]  /*01d0*/  DADD R12, R8, R10 ;  /* 0x00000000080c7229 */ /* 0x000fe2000000000a */
[----:B-1----:R-:W-:-:S09]  /*01e0*/  ISETP.GE.AND P1, PT, R0, RZ, PT ;  /* 0x000000ff0000720c */ /* 0x002fd20003f26270 */
[----:B------:R-:W-:Y:S02]  /*01f0*/  LOP3.LUT R12, R13, 0x7ff00000, RZ, 0xc0, !PT ;  /* 0x7ff000000d0c7812 */ /* 0x000fe400078ec0ff */
[----:B------:R-:W-:Y:S02]  /*0200*/  FSEL R24, R7, R24, !P1 ;  /* 0x0000001807187208 */ /* 0x000fe40004800000 */
[----:B------:R-:W-:Y:S02]  /*0210*/  ISETP.NE.AND P3, PT, R12, 0x7ff00000, PT ;  /* 0x7ff000000c00780c */ /* 0x000fe40003f65270 */
[----:B------:R-:W-:Y:S01]  /*0220*/  FSEL R25, R14, R25, !P1 ;  /* 0x000000190e197208 */ /* 0x000fe20004800000 */
[----:B------:R-:W-:Y:S10]  /*0230*/  @P2 BRA `(.L_x_38) ;  /* 0x00000000001c2947 */ /* 0x000ff40003800000 */
[----:B------:R-:W-:Y:S01]  /*0240*/  ISETP.NE.U32.AND P0, PT, R4, RZ, PT ;  /* 0x000000ff0400720c */ /* 0x000fe20003f05070 */
[----:B------:R-:W-:Y:S01]  /*0250*/  IMAD.MOV.U32 R24, RZ, RZ, RZ ;  /* 0x000000ffff187224 */ /* 0x000fe200078e00ff */
[----:B------:R-:W-:Y:S02]  /*0260*/  ISETP.GE.AND P2, PT, R9, RZ, PT ;  /* 0x000000ff0900720c */ /* 0x000fe40003f46270 */
[----:B------:R-:W-:-:S13]  /*0270*/  ISETP.NE.AND.EX P0, PT, R5, -0x80000000, PT, P0 ;  /* 0x800000000500780c */ /* 0x000fda0003f05300 */
[----:B------:R-:W-:-:S06]  /*0280*/  DSETP.NEU.AND P0, PT, |R8|, 0.5, !P0 ;  /* 0x3fe000000800742a */ /* 0x000fcc000470d200 */
[----:B------:R-:W-:-:S04]  /*0290*/  SEL R25, R0, RZ, P0 ;  /* 0x000000ff00197207 */ /* 0x000fc80000000000 */
[----:B------:R-:W-:-:S07]  /*02a0*/  @!P2 LOP3.LUT R25, R25, 0x7ff00000, RZ, 0xfc, !PT ;  /* 0x7ff000001919a812 */ /* 0x000fce00078efcff */
.L_x_38:
        /* <DEDUP_REMOVED lines=9> */
[----:B------:R-:W-:Y:S02]  /*0340*/  LOP3.LUT R8, R9, 0x7fffffff, RZ, 0xc0, !PT ;  /* 0x7fffffff09087812 */ /* 0x000fe400078ec0ff */
[----:B------:R-:W-:Y:S02]  /*0350*/  SEL R25, RZ, 0x7ff00000, !P2 ;  /* 0x7ff00000ff197807 */ /* 0x000fe40005000000 */
[----:B------:R-:W-:-:S03]  /*0360*/  ISETP.NE.AND P2, PT, R8, 0x3fe00000, PT ;  /* 0x3fe000000800780c */ /* 0x000fc60003f45270 */
[----:B------:R-:W-:-:S05]  /*0370*/  VIADD R0, R25, 0x80000000 ;  /* 0x8000000019007836 */ /* 0x000fca0000000000 */
[----:B------:R-:W-:-:S04]  /*0380*/  SEL R0, R0, R25, P2 ;  /* 0x0000001900007207 */ /* 0x000fc80001000000 */
[----:B------:R-:W-:-:S07]  /*0390*/  @!P1 SEL R25, R0, R25, P0 ;  /* 0x0000001900199207 */ /* 0x000fce0000000000 */
.L_x_40:
[----:B------:R-:W-:Y:S05]  /*03a0*/  BSYNC.RECONVERGENT B0 ;  /* 0x0000000000007941 */ /* 0x000fea0003800200 */
.L_x_39:
[----:B------:R-:W0:Y:S01]  /*03b0*/  LDC.64 R12, c[0x0][0x380] ;  /* 0x0000e000ff0c7b82 */ /* 0x000e220000000a00 */
[----:B------:R-:W-:Y:S01]  /*03c0*/  ISETP.NE.AND P1, PT, R3, RZ, PT ;  /* 0x000000ff0300720c */ /* 0x000fe20003f25270 */
[----:B------:R-:W-:Y:S01]  /*03d0*/  DSETP.NEU.AND P0, PT, R10, 1, PT ;  /* 0x3ff000000a00742a */ /* 0x000fe20003f0d000 */
[----:B------:R-:W-:Y:S01]  /*03e0*/  IMAD.MOV.U32 R3, RZ, RZ, RZ ;  /* 0x000000ffff037224 */ /* 0x000fe200078e00ff */
[----:B------:R-:W-:Y:S01]  /*03f0*/  UMOV UR4, 0x400 ;  /* 0x0000040000047882 */ /* 0x000fe20000000000 */
[----:B------:R-:W-:Y:S02]  /*0400*/  FSEL R8, R24, RZ, P1 ;  /* 0x000000ff18087208 */ /* 0x000fe40000800000 */
[----:B------:R-:W-:Y:S01]  /*0410*/  FSEL R24, R25, 1.875, P1 ;  /* 0x3ff0000019187808 */ /* 0x000fe20000800000 */
[----:B------:R-:W0:Y:S01]  /*0420*/  LDC.64 R14, c[0x0][0x388] ;  /* 0x0000e200ff0e7b82 */ /* 0x000e220000000a00 */
[----:B------:R-:W-:Y:S02]  /*0430*/  FSEL R8, R8, RZ, P0 ;  /* 0x000000ff08087208 */ /* 0x000fe40000000000 */
[----:B------:R-:W-:-:S05]  /*0440*/  FSEL R9, R24, 1.875, P0 ;  /* 0x3ff0000018097808 */ /* 0x000fca0000000000 */
[----:B------:R-:W1:Y:S08]  /*0450*/  LDC R0, c[0x0][0x394] ;  /* 0x0000e500ff007b82 */ /* 0x000e700000000800 */
[----:B------:R-:W2:Y:S08]  /*0460*/  LDC.64 R4, c[0x0][0x390] ;  /* 0x0000e400ff047b82 */ /* 0x000eb00000000a00 */
[----:B------:R-:W3:Y:S01]  /*0470*/  S2UR UR5, SR_CgaCtaId ;  /* 0x00000000000579c3 */ /* 0x000ee20000008800 */
[----:B0-----:R-:W-:Y:S01]  /*0480*/  DFMA R8, -R8, R12, R14 ;  /* 0x0000000c0808722b */ /* 0x001fe2000000010e */
[----:B-1----:R-:W2:Y:S07]  /*0490*/  MUFU.RCP64H R11, R0 ;  /* 0x00000000000b7308 */ /* 0x002eae0000001800 */
[----:B------:R-:W-:Y:S01]  /*04a0*/  DSETP.MAX.AND P0, P1, RZ, R8, PT ;  /* 0x00000008ff00722a */ /* 0x000fe2000390f000 */
[----:B------:R-:W-:-:S02]  /*04b0*/  VIADD R10, R0, 0x300402 ;  /* 0x00300402000a7836 */ /* 0x000fc40000000000 */
[----:B------:R-:W-:-:S05]  /*04c0*/  IMAD.MOV.U32 R14, RZ, RZ, R9 ;  /* 0x000000ffff0e7224 */ /* 0x000fca00078e0009 */
[----:B------:R-:W-:Y:S01]  /*04d0*/  FSEL R7, R3, R14, P0 ;  /* 0x0000000e03077208 */ /* 0x000fe20000000000 */
[----:B------:R-:W-:Y:S02]  /*04e0*/  IMAD.MOV.U32 R3, RZ, RZ, R8 ;  /* 0x000000ffff037224 */ /* 0x000fe400078e0008 */
[----:B------:R-:W-:-:S03]  /*04f0*/  IMAD.MOV.U32 R8, RZ, RZ, RZ ;  /* 0x000000ffff087224 */ /* 0x000fc600078e00ff */
[----:B------:R-:W-:Y:S01]  /*0500*/  @P1 LOP3.LUT R7, R14, 0x80000, RZ, 0xfc, !PT ;  /* 0x000800000e071812 */ /* 0x000fe200078efcff */
[----:B---3--:R-:W-:Y:S01]  /*0510*/  ULEA UR4, UR5, UR4, 0x18 ;  /* 0x0000000405047291 */ /* 0x008fe2000f8ec0ff */
[----:B--2---:R-:W-:Y:S01]  /*0520*/  DFMA R12, R10, -R4, 1 ;  /* 0x3ff000000a0c742b */ /* 0x004fe20000000804 */
[----:B------:R-:W-:Y:S02]  /*0530*/  SEL R8, R8, R3, P0 ;  /* 0x0000000308087207 */ /* 0x000fe40000000000 */
[----:B------:R-:W-:Y:S01]  /*0540*/  IMAD.MOV.U32 R9, RZ, RZ, R7 ;  /* 0x000000ffff097224 */ /* 0x000fe200078e0007 */
[----:B------:R-:W-:Y:S02]  /*0550*/  FSETP.GEU.AND P0, PT, |R10|, 5.8789094863358348022e-39, PT ;  /* 0x004004020a00780b */ /* 0x000fe40003f0e200 */
[----:B------:R-:W-:Y:S02]  /*0560*/  LEA R3, R2, UR4, 0x3 ;  /* 0x0000000402037c11 */ /* 0x000fe4000f8e18ff */
[----:B------:R-:W-:-:S03]  /*0570*/  DFMA R12, R12, R12, R12 ;  /* 0x0000000c0c0c722b */ /* 0x000fc6000000000c */
[----:B------:R0:W-:Y:S05]  /*0580*/  STS.64 [R3], R8 ;  /* 0x0000000803007388 */ /* 0x0001ea0000000a00 */
[----:B------:R-:W-:-:S08]  /*0590*/  DFMA R12, R10, R12, R10 ;  /* 0x0000000c0a0c722b */ /* 0x000fd0000000000a */
[----:B------:R-:W-:-:S08]  /*05a0*/  DFMA R4, R12, -R4, 1 ;  /* 0x3ff000000c04742b */ /* 0x000fd00000000804 */
[----:B------:R-:W-:Y:S01]  /*05b0*/  DFMA R18, R12, R4, R12 ;  /* 0x000000040c12722b */ /* 0x000fe2000000000c */
[----:B0-----:R-:W-:Y:S10]  /*05c0*/  @P0 BRA `(.L_x_41) ;  /* 0x0000000000100947 */ /* 0x001ff40003800000 */
[----:B------:R-:W-:-:S05]  /*05d0*/  LOP3.LUT R0, R0, 0x7fffffff, RZ, 0xc0, !PT ;  /* 0x7fffffff00007812 */ /* 0x000fca00078ec0ff */
[----:B------:R-:W-:Y:S01]  /*05e0*/  VIADD R7, R0, 0xfff00000 ;  /* 0xfff0000000077836 */ /* 0x000fe20000000000 */
[----:B------:R-:W-:-:S07]  /*05f0*/  MOV R0, 0x610 ;  /* 0x0000061000007802 */ /* 0x000fce0000000f00 */
[----:B------:R-:W-:Y:S05]  /*0600*/  CALL.REL.NOINC `($__internal_1_$__cuda_sm20_dblrcp_rn_slowpath_v3) ;  /* 0x0000000800d47944 */ /* 0x000fea0003c00000 */
.L_x_41:
[----:B------:R-:W0:Y:S01]  /*0610*/  LDC.64 R10, c[0x0][0x3a0] ;  /* 0x0000e800ff0a7b82 */ /* 0x000e220000000a00 */
[C---:B------:R-:W-:Y:S01]  /*0620*/  VIADD R5, R6.reuse, 0xfffffc02 ;  /* 0xfffffc0206057836 */ /* 0x040fe20000000000 */
[----:B------:R-:W-:Y:S01]  /*0630*/  IADD3 R6, PT, PT, -R6, 0x3fd, RZ ;  /* 0x000003fd06067810 */ /* 0x000fe20007ffe1ff */
[----:B------:R-:W1:Y:S01]  /*0640*/  LDCU.64 UR6, c[0x0][0x358] ;  /* 0x00006b00ff0677ac */ /* 0x000e620008000a00 */
[----:B------:R-:W2:Y:S04]  /*0650*/  LDCU UR16, c[0x0][0x39c] ;  /* 0x00007380ff1077ac */ /* 0x000ea80008000800 */
[----:B------:R-:W3:Y:S01]  /*0660*/  LDC R4, c[0x0][0x39c] ;  /* 0x0000e700ff047b82 */ /* 0x000ee20000000800 */
[----:B------:R-:W4:Y:S01]  /*0670*/  LDCU.64 UR12, c[0x0][0x398] ;  /* 0x00007300ff0c77ac */ /* 0x000f220008000a00 */
[----:B------:R-:W5:Y:S06]  /*0680*/  LDCU.64 UR14, c[0x0][0x3a0] ;  /* 0x00007400ff0e77ac */ /* 0x000f6c0008000a00 */
[----:B------:R-:W1:Y:S01]  /*0690*/  LDC.64 R16, c[0x0][0x398] ;  /* 0x0000e600ff107b82 */ /* 0x000e620000000a00 */
[----:B------:R-:W-:-:S07]  /*06a0*/  UMOV UR4, 0x3fd ;  /* 0x000003fd00047882 */ /* 0x000fce0000000000 */
[----:B------:R-:W1:Y:S01]  /*06b0*/  LDC.64 R14, c[0x0][0x380] ;  /* 0x0000e000ff0e7b82 */ /* 0x000e620000000a00 */
[----:B0-----:R-:W-:-:S07]  /*06c0*/  DADD R10, -R10, 1 ;  /* 0x3ff000000a0a7429 */ /* 0x001fce0000000100 */
[----:B--2-45:R-:W0:Y:S04]  /*06d0*/  LDC.64 R12, c[0x0][0x388] ;  /* 0x0000e200ff0c7b82 */ /* 0x034e280000000a00 */
.L_x_56:
[----:B------:R-:W-:Y:S01]  /*06e0*/  UIADD3 UR5, UPT, UPT, UR4, 0x1, URZ ;  /* 0x0000000104057890 */ /* 0x000fe2000fffe0ff */
[----:B------:R-:W-:Y:S05]  /*06f0*/  BAR.SYNC.DEFER_BLOCKING 0x0 ;  /* 0x0000000000007b1d */ /* 0x000fea0000010000 */
[----:B------:R-:W-:Y:S01]  /*0700*/  ISETP.GT.U32.AND P0, PT, R2, UR5, PT ;  /* 0x0000000502007c0c */ /* 0x000fe2000bf04070 */
[----:B------:R-:W-:-:S12]  /*0710*/  BSSY.RECONVERGENT B0, `(.L_x_42) ;  /* 0x000004a000007945 */ /* 0x000fd80003800200 */
[----:B-12---:R-:W-:Y:S05]  /*0720*/  @P0 BRA `(.L_x_43) ;  /* 0x0000000400200947 */ /* 0x006fea0003800000 */
[----:B------:R-:W2:Y:S01]  /*0730*/  LDS.64 R22, [R3] ;  /* 0x0000000003167984 */ /* 0x000ea20000000a00 */
[----:B------:R-:W4:Y:S01]  /*0740*/  I2F.F64 R8, R5 ;  /* 0x0000000500087312 */ /* 0x000f220000201c00 */
[----:B------:R-:W-:Y:S01]  /*0750*/  DADD R24, -RZ, |UR12| ;  /* 0x4000000cff187e29 */ /* 0x000fe20008000100 */
[----:B------:R-:W-:Y:S01]  /*0760*/  BSSY.RECONVERGENT B1, `(.L_x_44) ;  /* 0x0000013000017945 */ /* 0x000fe20003800200 */
[----:B------:R-:W5:Y:S01]  /*0770*/  LDS.64 R44, [R3+0x8] ;  /* 0x00000800032c7984 */ /* 0x000f620000000a00 */
        /* <DEDUP_REMOVED lines=13> */
[----:B--2---:R-:W-:-:S03]  /*0850*/  DMUL R22, R10, R22 ;  /* 0x000000160a167228 */ /* 0x004fc60000000000 */
[----:B------:R-:W-:-:S05]  /*0860*/  PLOP3.LUT P1, PT, P1, PT, PT, 0x8, 0x80 ;  /* 0x000000000080781c */ /* 0x000fca0000f2e170 */
[----:B-----5:R-:W-:-:S11]  /*0870*/  DFMA R44, R44, UR14, R22 ;  /* 0x0000000e2c2c7c2b */ /* 0x020fd60008000016 */
[----:B01-3--:R-:W-:Y:S05]  /*0880*/  CALL.REL.NOINC `($_Z21tree_builder_triangleIL8BrickPos2EEvdddddiPdS1_$__internal_accurate_pow) ;  /* 0x0000000800e47944 */ /* 0x00bfea0003c00000 */
[----:B------:R-:W-:Y:S05]  /*0890*/  BSYNC.RECONVERGENT B1 ;  /* 0x0000000000017941 */ /* 0x000fea0003800200 */
.L_x_44:
        /* <DEDUP_REMOVED lines=16> */
.L_x_45:
        /* <DEDUP_REMOVED lines=16> */
.L_x_47:
[----:B------:R-:W-:Y:S05]  /*0aa0*/  BSYNC.RECONVERGENT B1 ;  /* 0x0000000000017941 */ /* 0x000fea0003800200 */
.L_x_46:
        /* <DEDUP_REMOVED lines=16> */
.L_x_43:
[----:B-1----:R-:W-:Y:S05]  /*0bb0*/  BSYNC.RECONVERGENT B0 ;  /* 0x0000000000007941 */ /* 0x002fea0003800200 */
.L_x_42:
[----:B------:R-:W-:-:S09]  /*0bc0*/  UISETP.NE.AND UP0, UPT, UR5, URZ, UPT ;  /* 0x000000ff0500728c */ /* 0x000fd2000bf05270 */
[----:B------:R-:W-:Y:S05]  /*0bd0*/  BRA.U !UP0, `(.L_x_48) ;  /* 0x00000005084c7547 */ /* 0x000fea000b800000 */
[----:B------:R-:W-:Y:S01]  /*0be0*/  BAR.SYNC.DEFER_BLOCKING 0x0 ;  /* 0x0000000000007b1d */ /* 0x000fe20000010000 */
[----:B------:R-:W-:-:S05]  /*0bf0*/  ISETP.GT.U32.AND P0, PT, R2, UR4, PT ;  /* 0x0000000402007c0c */ /* 0x000fca000bf04070 */
[----:B------:R-:W-:Y:S08]  /*0c00*/  BSSY.RECONVERGENT B0, `(.L_x_49) ;  /* 0x000004c000007945 */ /* 0x000ff00003800200 */
[----:B------:R-:W-:Y:S05]  /*0c10*/  @P0 BRA `(.L_x_50) ;  /* 0x0000000400280947 */ /* 0x000fea0003800000 */
[----:B------:R-:W1:Y:S01]  /*0c20*/  LDS.64 R22, [R3] ;  /* 0x0000000003167984 */ /* 0x000e620000000a00 */
[----:B--2---:R-:W-:Y:S01]  /*0c30*/  VIADD R8, R5, 0x1 ;  /* 0x0000000105087836 */ /* 0x004fe20000000000 */
[----:B------:R-:W-:Y:S01]  /*0c40*/  DADD R24, -RZ, |UR12| ;  /* 0x4000000cff187e29 */ /* 0x000fe20008000100 */
[----:B------:R-:W-:Y:S01]  /*0c50*/  BSSY.RECONVERGENT B1, `(.L_x_51) ;  /* 0x0000014000017945 */ /* 0x000fe20003800200 */
[----:B------:R-:W2:Y:S01]  /*0c60*/  LDS.64 R20, [R3+0x8] ;  /* 0x0000080003147984 */ /* 0x000ea20000000a00 */
        /* <DEDUP_REMOVED lines=17> */
[----:B0--3--:R-:W-:Y:S05]  /*0d80*/  CALL.REL.NOINC `($_Z21tree_builder_triangleIL8BrickPos2EEvdddddiPdS1_$__internal_accurate_pow) ;  /* 0x0000000400a47944 */ /* 0x009fea0003c00000 */
[----:B------:R-:W-:Y:S05]  /*0d90*/  BSYNC.RECONVERGENT B1 ;  /* 0x0000000000017941 */ /* 0x000fea0003800200 */
.L_x_51:
        /* <DEDUP_REMOVED lines=16> */
.L_x_52:
        /* <DEDUP_REMOVED lines=16> */
.L_x_55:
[----:B------:R-:W-:-:S11]  /*0fa0*/  DADD R24, R8, R16 ;  /* 0x0000000008187229 */ /* 0x000fd60000000010 */
.L_x_54:
[----:B------:R-:W-:Y:S05]  /*0fb0*/  BSYNC.RECONVERGENT B1 ;  /* 0x0000000000017941 */ /* 0x000fea0003800200 */
.L_x_53:
        /* <DEDUP_REMOVED lines=16> */
.L_x_50:
[----:B------:R-:W-:Y:S05]  /*10c0*/  BSYNC.RECONVERGENT B0 ;  /* 0x0000000000007941 */ /* 0x000fea0003800200 */
.L_x_49:
[----:B------:R-:W-:Y:S01]  /*10d0*/  VIADD R5, R5, 0x2 ;  /* 0x0000000205057836 */ /* 0x000fe20000000000 */
[----:B------:R-:W-:Y:S01]  /*10e0*/  UIADD3 UR4, UPT, UPT, UR4, -0x2, URZ ;  /* 0xfffffffe04047890 */ /* 0x000fe2000fffe0ff */
[----:B------:R-:W-:Y:S01]  /*10f0*/  VIADD R6, R6, 0xfffffffe ;  /* 0xfffffffe06067836 */ /* 0x000fe20000000000 */
[----:B------:R-:W-:Y:S10]  /*1100*/  BRA `(.L_x_56) ;  /* 0xfffffff400747947 */ /* 0x000ff4000383ffff */
.L_x_48:
[----:B------:R-:W1:Y:S01]  /*1110*/  LDS.64 R6, [R3] ;  /* 0x0000000003067984 */ /* 0x000e620000000a00 */
[----:B---3--:R-:W3:Y:S02]  /*1120*/  LDC.64 R4, c[0x0][0x3b0] ;  /* 0x0000ec00ff047b82 */ /* 0x008ee40000000a00 */
[----:B---3--:R-:W-:-:S05]  /*1130*/  IMAD.WIDE.U32 R4, R2, 0x8, R4 ;  /* 0x0000000802047825 */ /* 0x008fca00078e0004 */
[----:B-1----:R-:W-:Y:S01]  /*1140*/  STG.E.64 desc[UR6][R4.64], R6 ;  /* 0x0000000604007986 */ /* 0x002fe2000c101b06 */
[----:B------:R-:W-:Y:S05]  /*1150*/  EXIT ;  /* 0x000000000000794d */ /* 0x000fea0003800000 */
        .weak           $__internal_1_$__cuda_sm20_dblrcp_rn_slowpath_v3
        .type           $__internal_1_$__cuda_sm20_dblrcp_rn_slowpath_v3,@function
        .size           $__internal_1_$__cuda_sm20_dblrcp_rn_slowpath_v3,($_Z21tree_builder_triangleIL8BrickPos2EEvdddddiPdS1_$__internal_accurate_pow - $__internal_1_$__cuda_sm20_dblrcp_rn_slowpath_v3)
$__internal_1_$__cuda_sm20_dblrcp_rn_slowpath_v3:
        /* <DEDUP_REMOVED lines=27> */
.L_x_59:
        /* <DEDUP_REMOVED lines=10> */
.L_x_57:
[----:B------:R-:W0:Y:S01]  /*13b0*/  LDC R4, c[0x0][0x390] ;  /* 0x0000e400ff047b82 */ /* 0x000e220000000800 */
[----:B------:R-:W-:-:S07]  /*13c0*/  LOP3.LUT R5, R8, 0x80000, RZ, 0xfc, !PT ;  /* 0x0008000008057812 */ /* 0x000fce00078efcff */
.L_x_58:
[----:B0-----:R-:W-:Y:S02]  /*13d0*/  IMAD.MOV.U32 R18, RZ, RZ, R4 ;  /* 0x000000ffff127224 */ /* 0x001fe400078e0004 */
[----:B------:R-:W-:Y:S02]  /*13e0*/  IMAD.MOV.U32 R19, RZ, RZ, R5 ;  /* 0x000000ffff137224 */ /* 0x000fe400078e0005 */
[----:B------:R-:W-:Y:S02]  /*13f0*/  IMAD.MOV.U32 R4, RZ, RZ, R0 ;  /* 0x000000ffff047224 */ /* 0x000fe400078e0000 */
[----:B------:R-:W-:-:S04]  /*1400*/  IMAD.MOV.U32 R5, RZ, RZ, 0x0 ;  /* 0x00000000ff057424 */ /* 0x000fc800078e00ff */
[----:B------:R-:W-:Y:S05]  /*1410*/  RET.REL.NODEC R4 `(_Z21tree_builder_triangleIL8BrickPos2EEvdddddiPdS1_) ;  /* 0xffffffe804f87950 */ /* 0x000fea0003c3ffff */
        .type           $_Z21tree_builder_triangleIL8BrickPos2EEvdddddiPdS1_$__internal_accurate_pow,@function
        .size           $_Z21tree_builder_triangleIL8BrickPos2EEvdddddiPdS1_$__internal_accurate_pow,(.L_x_182 - $_Z21tree_builder_triangleIL8BrickPos2EEvdddddiPdS1_$__internal_accurate_pow)
$_Z21tree_builder_triangleIL8BrickPos2EEvdddddiPdS1_$__internal_accurate_pow:
[----:B------:R-:W-:Y:S01]  /*1420*/  ISETP.GT.U32.AND P3, PT, R43, 0xfffff, PT ;  /* 0x000fffff2b00780c */ /* 0x000fe20003f64070 */
[----:B------:R-:W-:Y:S01]  /*1430*/  IMAD.MOV.U32 R22, RZ, RZ, R24 ;  /* 0x000000ffff167224 */ /* 0x000fe200078e0018 */
[----:B------:R-:W-:Y:S01]  /*1440*/  UMOV UR8, 0x7d2cafe2 ;  /* 0x7d2cafe200087882 */ /* 0x000fe20000000000 */
[--C-:B------:R-:W-:Y:S01]  /*1450*/  IMAD.MOV.U32 R23, RZ, RZ, R43.reuse ;  /* 0x000000ffff177224 */ /* 0x100fe200078e002b */
[----:B------:R-:W-:Y:S01]  /*1460*/  UMOV UR9, 0x3eb0f5ff ;  /* 0x3eb0f5ff00097882 */ /* 0x000fe20000000000 */
[--C-:B------:R-:W-:Y:S01]  /*1470*/  IMAD.MOV.U32 R25, RZ, RZ, R43.reuse ;  /* 0x000000ffff197224 */ /* 0x100fe200078e002b */
[----:B------:R-:W-:Y:S01]  /*1480*/  SHF.R.U32.HI R43, RZ, 0x14, R43 ;  /* 0x00000014ff2b7819 */ /* 0x000fe2000001162b */
[----:B------:R-:W-:Y:S01]  /*1490*/  IMAD.MOV.U32 R28, RZ, RZ, 0x41ad3b5a ;  /* 0x41ad3b5aff1c7424 */ /* 0x000fe200078e00ff */
[----:B------:R-:W-:Y:S01]  /*14a0*/  UMOV UR10, 0x3b39803f ;  /* 0x3b39803f000a7882 */ /* 0x000fe20000000000 */
[----:B------:R-:W-:Y:S01]  /*14b0*/  IMAD.MOV.U32 R29, RZ, RZ, 0x3ed0f5d2 ;  /* 0x3ed0f5d2ff1d7424 */ /* 0x000fe200078e00ff */
[----:B------:R-:W-:-:S03]  /*14c0*/  UMOV UR11, 0x3c7abc9e ;  /* 0x3c7abc9e000b7882 */ /* 0x000fc60000000000 */
        /* <DEDUP_REMOVED lines=8> */
[----:B------:R-:W-:Y:S01]  /*1550*/  LOP3.LUT R27, R25, 0x3ff00000, RZ, 0xfc, !PT ;  /* 0x3ff00000191b7812 */ /* 0x000fe200078efcff */
[----:B------:R-:W-:-:S03]  /*1560*/  VIADD R22, R43, 0xfffffc01 ;  /* 0xfffffc012b167836 */ /* 0x000fc60000000000 */
[----:B------:R-:W-:-:S13]  /*1570*/  ISETP.GE.U32.AND P4, PT, R27, 0x3ff6a09f, PT ;  /* 0x3ff6a09f1b00780c */ /* 0x000fda0003f86070 */
[----:B------:R-:W-:Y:S02]  /*1580*/  @P4 VIADD R25, R27, 0xfff00000 ;  /* 0xfff000001b194836 */ /* 0x000fe40000000000 */
[----:B------:R-:W-:Y:S02]  /*1590*/  @P4 VIADD R22, R43, 0xfffffc02 ;  /* 0xfffffc022b164836 */ /* 0x000fe40000000000 */
[----:B------:R-:W-:Y:S02]  /*15a0*/  @P4 IMAD.MOV.U32 R27, RZ, RZ, R25 ;  /* 0x000000ffff1b4224 */ /* 0x000fe400078e0019 */
[----:B------:R-:W-:Y:S01]  /*15b0*/  IMAD.MOV.U32 R43, RZ, RZ, R41 ;  /* 0x000000ffff2b7224 */ /* 0x000fe200078e0029 */
[----:B------:R-:W-:-:S03]  /*15c0*/  LOP3.LUT R22, R22, 0x80000000, RZ, 0x3c, !PT ;  /* 0x8000000016167812 */ /* 0x000fc600078e3cff */
[C---:B------:R-:W-:Y:S02]  /*15d0*/  DADD R32, R26.reuse, 1 ;  /* 0x3ff000001a207429 */ /* 0x040fe40000000000 */
[----:B------:R-:W-:-:S04]  /*15e0*/  DADD R26, R26, -1 ;  /* 0xbff000001a1a7429 */ /* 0x000fc80000000000 */
        /* <DEDUP_REMOVED lines=42> */
[----:B------:R-:W-:-:S08]  /*1890*/  DMUL R34, R24, R30 ;  /* 0x0000001e18227228 */ /* 0x000fd00000000000 */
        /* <DEDUP_REMOVED lines=17> */
[----:B------:R-:W-:Y:S02]  /*19b0*/  DADD R28, R28, R24 ;  /* 0x000000001c1c7229 */ /* 0x000fe40000000018 */
[----:B------:R-:W-:Y:S01]  /*19c0*/  DADD R24, R22, -UR8 ;  /* 0x8000000816187e29 */ /* 0x000fe20008000000 */
[----:B------:R-:W-:Y:S01]  /*19d0*/  UMOV UR8, 0xfefa39ef ;  /* 0xfefa39ef00087882 */ /* 0x000fe20000000000 */
[----:B------:R-:W-:-:S04]  /*19e0*/  UMOV UR9, 0x3fe62e42 ;  /* 0x3fe62e4200097882 */ /* 0x000fc80000000000 */
[----:B------:R-:W-:-:S08]  /*19f0*/  DADD R26, R30, R28 ;  /* 0x000000001e1a7229 */ /* 0x000fd0000000001c */
[--C-:B------:R-:W-:Y:S02]  /*1a00*/  DFMA R22, R24, UR8, R26.reuse ;  /* 0x0000000818167c2b */ /* 0x100fe4000800001a */
[----:B------:R-:W-:-:S06]  /*1a10*/  DADD R32, R30, -R26 ;  /* 0x000000001e207229 */ /* 0x000fcc000000081a */
[----:B------:R-:W-:Y:S02]  /*1a20*/  DFMA R30, R24, -UR8, R22 ;  /* 0x80000008181e7c2b */ /* 0x000fe40008000016 */
[----:B------:R-:W-:-:S06]  /*1a30*/  DADD R32, R28, R32 ;  /* 0x000000001c207229 */ /* 0x000fcc0000000020 */
[----:B------:R-:W-:Y:S01]  /*1a40*/  DADD R30, -R26, R30 ;  /* 0x000000001a1e7229 */ /* 0x000fe2000000011e */
[----:B------:R-:W-:-:S05]  /*1a50*/  IMAD.SHL.U32 R26, R43, 0x2, RZ ;  /* 0x000000022b1a7824 */ /* 0x000fca00078e00ff */
[----:B------:R-:W-:Y:S02]  /*1a60*/  ISETP.GT.U32.AND P3, PT, R26, -0x2000001, PT ;  /* 0xfdffffff1a00780c */ /* 0x000fe40003f64070 */
[----:B------:R-:W-:-:S08]  /*1a70*/  DADD R30, R32, -R30 ;  /* 0x00000000201e7229 */ /* 0x000fd0000000081e */
[----:B------:R-:W-:Y:S01]  /*1a80*/  DFMA R24, R24, UR10, R30 ;  /* 0x0000000a18187c2b */ /* 0x000fe2000800001e */
[----:B------:R-:W-:Y:S01]  /*1a90*/  LOP3.LUT R31, R43, 0xff0fffff, RZ, 0xc0, !PT ;  /* 0xff0fffff2b1f7812 */ /* 0x000fe200078ec0ff */
[----:B------:R-:W-:-:S03]  /*1aa0*/  IMAD.MOV.U32 R30, RZ, RZ, R42 ;  /* 0x000000ffff1e7224 */ /* 0x000fc600078e002a */
[----:B------:R-:W-:-:S03]  /*1ab0*/  SEL R31, R31, R43, P3 ;  /* 0x0000002b1f1f7207 */ /* 0x000fc60001800000 */
[----:B------:R-:W-:-:S08]  /*1ac0*/  DADD R26, R22, R24 ;  /* 0x00000000161a7229 */ /* 0x000fd00000000018 */
[----:B------:R-:W-:Y:S02]  /*1ad0*/  DADD R22, R22, -R26 ;  /* 0x0000000016167229 */ /* 0x000fe4000000081a */
[----:B------:R-:W-:-:S06]  /*1ae0*/  DMUL R32, R26, R30 ;  /* 0x0000001e1a207228 */ /* 0x000fcc0000000000 */
[----:B------:R-:W-:Y:S02]  /*1af0*/  DADD R22, R24, R22 ;  /* 0x0000000018167229 */ /* 0x000fe40000000016 */
[----:B------:R-:W-:-:S08]  /*1b00*/  DFMA R26, R26, R30, -R32 ;  /* 0x0000001e1a1a722b */ /* 0x000fd00000000820 */
[----:B------:R-:W-:Y:S01]  /*1b10*/  DFMA R30, R22, R30, R26 ;  /* 0x0000001e161e722b */ /* 0x000fe2000000001a */
[----:B------:R-:W-:Y:S02]  /*1b20*/  IMAD.MOV.U32 R22, RZ, RZ, 0x652b82fe ;  /* 0x652b82feff167424 */ /* 0x000fe400078e00ff */
[----:B------:R-:W-:-:S05]  /*1b30*/  IMAD.MOV.U32 R23, RZ, RZ, 0x3ff71547 ;  /* 0x3ff71547ff177424 */ /* 0x000fca00078e00ff */
        /* <DEDUP_REMOVED lines=52> */
[----:B------:R-:W-:-:S03]  /*1e80*/  @!P3 IMAD R27, R23, 0x100000, R27 ;  /* 0x00100000171bb824 */ /* 0x000fc600078e021b */
[----:B------:R-:W-:Y:S01]  /*1e90*/  @!P3 LEA R23, R22, 0x3ff00000, 0x14 ;  /* 0x3ff000001617b811 */ /* 0x000fe200078ea0ff */
[----:B------:R-:W-:-:S06]  /*1ea0*/  @!P3 IMAD.MOV.U32 R22, RZ, RZ, RZ ;  /* 0x000000ffff16b224 */ /* 0x000fcc00078e00ff */
[----:B------:R-:W-:-:S11]  /*1eb0*/  @!P3 DMUL R28, R26, R22 ;  /* 0x000000161a1cb228 */ /* 0x000fd60000000000 */
.L_x_60:
[----:B------:R-:W-:Y:S01]  /*1ec0*/  DFMA R30, R30, R28, R28 ;  /* 0x0000001c1e1e722b */ /* 0x000fe2000000001c */
[----:B------:R-:W-:Y:S01]  /*1ed0*/  IMAD.MOV.U32 R22, RZ, RZ, R0 ;  /* 0x000000ffff167224 */ /* 0x000fe200078e0000 */
[----:B------:R-:W-:Y:S01]  /*1ee0*/  DSETP.NEU.AND P3, PT, |R28|, +INF , PT ;  /* 0x7ff000001c00742a */ /* 0x000fe20003f6d200 */
[----:B------:R-:W-:-:S07]  /*1ef0*/  IMAD.MOV.U32 R23, RZ, RZ, 0x0 ;  /* 0x00000000ff177424 */ /* 0x000fce00078e00ff */
[----:B------:R-:W-:Y:S02]  /*1f00*/  FSEL R24, R28, R30, !P3 ;  /* 0x0000001e1c187208 */ /* 0x000fe40005800000 */
[----:B------:R-:W-:Y:S01]  /*1f10*/  FSEL R25, R29, R31, !P3 ;  /* 0x0000001f1d197208 */ /* 0x000fe20005800000 */
[----:B------:R-:W-:Y:S06]  /*1f20*/  RET.REL.NODEC R22 `(_Z21tree_builder_triangleIL8BrickPos2EEvdddddiPdS1_) ;  /* 0xffffffe016347950 */ /* 0x000fec0003c3ffff */
.L_x_61:
        /* <DEDUP_REMOVED lines=13> */
.L_x_182:


//--------------------- .text._Z21tree_builder_triangleIL8BrickPos0EEvdddddiPdS1_ --------------------------
	.section	.text._Z21tree_builder_triangleIL8BrickPos0EEvdddddiPdS1_,"ax",@progbits
	.align	128
        .global         _Z21tree_builder_triangleIL8BrickPos0EEvdddddiPdS1_
        .type           _Z21tree_builder_triangleIL8BrickPos0EEvdddddiPdS1_,@function
        .size           _Z21tree_builder_triangleIL8BrickPos0EEvdddddiPdS1_,(.L_x_184 - _Z21tree_builder_triangleIL8BrickPos0EEvdddddiPdS1_)
        .other          _Z21tree_builder_triangleIL8BrickPos0EEvdddddiPdS1_,@"STO_CUDA_ENTRY STV_DEFAULT"
_Z21tree_builder_triangleIL8BrickPos0EEvdddddiPdS1_:
.text._Z21tree_builder_triangleIL8BrickPos0EEvdddddiPdS1_:
        /* <DEDUP_REMOVED lines=18> */
[----:B------:R-:W-:-:S04]  /*0120*/  ISETP.NE.AND.EX P0, PT, R6, -0x80000000, PT, P0 ;  /* 0x800000000600780c */ /* 0x000fc80003f05300 */
[----:B------:R-:W-:-:S13]  /*0130*/  PLOP3.LUT P0, PT, P0, PT, PT, 0x8, 0x80 ;  /* 0x000000000080781c */ /* 0x000fda000070e170 */
[----:B------:R-:W-:Y:S05]  /*0140*/  CALL.REL.NOINC `($_Z21tree_builder_triangleIL8BrickPos0EEvdddddiPdS1_$__internal_accurate_pow) ;  /* 0x0000001000d87944 */ /* 0x000fea0003c00000 */
[----:B------:R-:W-:Y:S05]  /*0150*/  BSYNC.RECONVERGENT B0 ;  /* 0x0000000000007941 */ /* 0x000fea0003800200 */
.L_x_62:
        /* <DEDUP_REMOVED lines=20> */
.L_x_63:
        /* <DEDUP_REMOVED lines=15> */
.L_x_65:
[----:B------:R-:W-:Y:S05]  /*0390*/  BSYNC.RECONVERGENT B0 ;  /* 0x0000000000007941 */ /* 0x000fea0003800200 */
.L_x_64:
        /* <DEDUP_REMOVED lines=37> */
[----:B------:R-:W-:Y:S05]  /*05f0*/  CALL.REL.NOINC `($__internal_2_$__cuda_sm20_dblrcp_rn_slowpath_v3) ;  /* 0x0000000800fc7944 */ /* 0x000fea0003c00000 */
.L_x_66:
[----:B------:R-:W0:Y:S01]  /*0600*/  LDC.64 R12, c[0x0][0x3a0] ;  /* 0x0000e800ff0c7b82 */ /* 0x000e220000000a00 */
[----:B------:R-:W1:Y:S01]  /*0610*/  LDCU.64 UR4, c[0x0][0x3b8] ;  /* 0x00007700ff0477ac */ /* 0x000e620008000a00 */
[----:B------:R-:W-:Y:S02]  /*0620*/  VIADD R5, R5, 0xfffffc02 ;  /* 0xfffffc0205057836 */ /* 0x000fe40000000000 */
[----:B------:R-:W-:Y:S01]  /*0630*/  IMAD.MOV.U32 R7, RZ, RZ, 0x3fe ;  /* 0x000003feff077424 */ /* 0x000fe200078e00ff */
[----:B------:R-:W2:Y:S03]  /*0640*/  LDCU.64 UR8, c[0x0][0x358] ;  /* 0x00006b00ff0877ac */ /* 0x000ea60008000a00 */
[----:B------:R-:W3:Y:S01]  /*0650*/  LDC R4, c[0x0][0x39c] ;  /* 0x0000e700ff047b82 */ /* 0x000ee20000000800 */
[----:B------:R-:W4:Y:S01]  /*0660*/  LDCU UR16, c[0x0][0x39c] ;  /* 0x00007380ff1077ac */ /* 0x000f220008000800 */
[----:B------:R-:W5:Y:S06]  /*0670*/  LDCU.64 UR12, c[0x0][0x398] ;  /* 0x00007300ff0c77ac */ /* 0x000f6c0008000a00 */
[----:B------:R-:W2:Y:S01]  /*0680*/  LDC.64 R18, c[0x0][0x398] ;  /* 0x0000e600ff127b82 */ /* 0x000ea20000000a00 */
[----:B------:R-:W0:Y:S01]  /*0690*/  LDCU.64 UR14, c[0x0][0x3a0] ;  /* 0x00007400ff0e77ac */ /* 0x000e220008000a00 */
[----:B-1----:R-:W-:-:S06]  /*06a0*/  UIADD3 UR4, UP0, UPT, UR4, 0x1ff0, URZ ;  /* 0x00001ff004047890 */ /* 0x002fcc000ff1e0ff */
[----:B------:R-:W1:Y:S01]  /*06b0*/  LDC.64 R16, c[0x0][0x380] ;  /* 0x0000e000ff107b82 */ /* 0x000e620000000a00 */
[----:B0-----:R-:W-:Y:S01]  /*06c0*/  DADD R12, -R12, 1 ;  /* 0x3ff000000c0c7429 */ /* 0x001fe20000000100 */
[----:B------:R-:W-:-:S06]  /*06d0*/  UIADD3.X UR5, UPT, UPT, URZ, UR5, URZ, UP0, !UPT ;  /* 0x00000005ff057290 */ /* 0x000fcc00087fe4ff */
[----:B----45:R-:W0:Y:S06]  /*06e0*/  LDC.64 R14, c[0x0][0x388] ;  /* 0x0000e200ff0e7b82 */ /* 0x030e2c0000000a00 */
.L_x_80:
[----:B------:R-:W-:Y:S01]  /*06f0*/  BAR.SYNC.DEFER_BLOCKING 0x0 ;  /* 0x0000000000007b1d */ /* 0x000fe20000010000 */
[----:B------:R-:W-:Y:S01]  /*0700*/  ISETP.GT.U32.AND P0, PT, R2, R7, PT ;  /* 0x000000070200720c */ /* 0x000fe20003f04070 */
[----:B--2---:R-:W-:-:S04]  /*0710*/  VIADD R9, R7, 0xffffffff ;  /* 0xffffffff07097836 */ /* 0x004fc80000000000 */
[----:B------:R-:W-:Y:S08]  /*0720*/  BSSY.RECONVERGENT B0, `(.L_x_67) ;  /* 0x0000050000007945 */ /* 0x000ff00003800200 */
[----:B----4-:R-:W-:Y:S05]  /*0730*/  @P0 BRA `(.L_x_68) ;  /* 0x0000000400380947 */ /* 0x010fea0003800000 */
[----:B------:R-:W4:Y:S01]  /*0740*/  LDS.64 R24, [R3] ;  /* 0x0000000003187984 */ /* 0x000f220000000a00 */
[----:B------:R-:W5:Y:S01]  /*0750*/  I2F.F64 R10, R5 ;  /* 0x00000005000a7312 */ /* 0x000f620000201c00 */
[----:B------:R-:W-:Y:S01]  /*0760*/  DADD R34, -RZ, |UR12| ;  /* 0x4000000cff227e29 */ /* 0x000fe20008000100 */
[----:B------:R-:W-:Y:S01]  /*0770*/  BSSY.RECONVERGENT B1, `(.L_x_69) ;  /* 0x0000012000017945 */ /* 0x000fe20003800200 */
[----:B------:R-:W1:Y:S01]  /*0780*/  LDS.64 R22, [R3+0x8] ;  /* 0x0000080003167984 */ /* 0x000e620000000a00 */
[----:B------:R-:W-:Y:S01]  /*0790*/  DSETP.NEU.AND P2, PT, RZ, UR12, PT ;  /* 0x0000000cff007e2a */ /* 0x000fe2000bf4d000 */
[----:B------:R-:W-:Y:S02]  /*07a0*/  ISETP.LE.AND P0, PT, RZ, UR16, PT ;  /* 0x00000010ff007c0c */ /* 0x000fe4000bf03270 */
[--C-:B-----5:R-:W-:Y:S01]  /*07b0*/  SHF.R.U32.HI R0, RZ, 0x14, R11.reuse ;  /* 0x00000014ff007819 */ /* 0x120fe2000001160b */
        /* <DEDUP_REMOVED lines=9> */
[----:B----4-:R-:W-:-:S03]  /*0850*/  DMUL R24, R12, R24 ;  /* 0x000000180c187228 */ /* 0x010fc60000000000 */
[----:B------:R-:W-:-:S05]  /*0860*/  PLOP3.LUT P1, PT, P1, PT, PT, 0x8, 0x80 ;  /* 0x000000000080781c */ /* 0x000fca0000f2e170 */
[----:B-1----:R-:W-:-:S11]  /*0870*/  DFMA R22, R22, UR14, R24 ;  /* 0x0000000e16167c2b */ /* 0x002fd60008000018 */
[----:B0-23--:R-:W-:Y:S05]  /*0880*/  CALL.REL.NOINC `($_Z21tree_builder_triangleIL8BrickPos0EEvdddddiPdS1_$__internal_accurate_pow) ;  /* 0x0000000c00087944 */ /* 0x00dfea0003c00000 */
[----:B------:R-:W-:Y:S05]  /*0890*/  BSYNC.RECONVERGENT B1 ;  /* 0x0000000000017941 */ /* 0x000fea0003800200 */
.L_x_69:
        /* <DEDUP_REMOVED lines=16> */
.L_x_70:
        /* <DEDUP_REMOVED lines=16> */
.L_x_72:
[----:B------:R-:W-:Y:S05]  /*0aa0*/  BSYNC.RECONVERGENT B1 ;  /* 0x0000000000017941 */ /* 0x000fea0003800200 */
.L_x_71:
[----:B------:R-:W-:Y:S01]  /*0ab0*/  ISETP.NE.AND P0, PT, R5, RZ, PT ;  /* 0x000000ff0500720c */ /* 0x000fe20003f05270 */
[----:B------:R-:W-:Y:S01]  /*0ac0*/  DSETP.NEU.AND P1, PT, R18, 1, PT ;  /* 0x3ff000001200742a */ /* 0x000fe20003f2d000 */
[----:B------:R-:W0:Y:S01]  /*0ad0*/  S2UR UR7, SR_CgaCtaId ;  /* 0x00000000000779c3 */ /* 0x000e220000008800 */
[----:B------:R-:W-:Y:S01]  /*0ae0*/  DMUL R22, R22, R20 ;  /* 0x0000001416167228 */ /* 0x000fe20000000000 */
[----:B------:R-:W-:Y:S01]  /*0af0*/  FSEL R10, R26, RZ, P0 ;  /* 0x000000ff1a0a7208 */ /* 0x000fe20000000000 */
[----:B------:R-:W-:Y:S01]  /*0b00*/  UMOV UR6, 0x400 ;  /* 0x0000040000067882 */ /* 0x000fe20000000000 */
[----:B------:R-:W-:Y:S01]  /*0b10*/  FSEL R26, R27, 1.875, P0 ;  /* 0x3ff000001b1a7808 */ /* 0x000fe20000000000 */
[----:B------:R-:W-:Y:S01]  /*0b20*/  IMAD.U32 R24, RZ, RZ, UR4 ;  /* 0x00000004ff187e24 */ /* 0x000fe2000f8e00ff */
[----:B------:R-:W-:Y:S02]  /*0b30*/  FSEL R10, R10, RZ, P1 ;  /* 0x000000ff0a0a7208 */ /* 0x000fe40000800000 */
[----:B------:R-:W-:-:S03]  /*0b40*/  FSEL R11, R26, 1.875, P1 ;  /* 0x3ff000001a0b7808 */ /* 0x000fc60000800000 */
[----:B------:R-:W-:-:S03]  /*0b50*/  IMAD.MOV.U32 R25, RZ, RZ, R22 ;  /* 0x000000ffff197224 */ /* 0x000fc600078e0016 */
[----:B------:R-:W-:-:S08]  /*0b60*/  DFMA R10, -R10, R16, R14 ;  /* 0x000000100a0a722b */ /* 0x000fd0000000010e */
[----:B------:R-:W-:Y:S02]  /*0b70*/  DSETP.MAX.AND P0, P1, R10, R22, PT ;  /* 0x000000160a00722a */ /* 0x000fe4000390f000 */
[----:B------:R-:W-:Y:S01]  /*0b80*/  IMAD.MOV.U32 R0, RZ, RZ, R11 ;  /* 0x000000ffff007224 */ /* 0x000fe200078e000b */
[----:B0-----:R-:W-:-:S03]  /*0b90*/  ULEA UR6, UR7, UR6, 0x18 ;  /* 0x0000000607067291 */ /* 0x001fc6000f8ec0ff */
[----:B------:R-:W-:Y:S01]  /*0ba0*/  SEL R10, R10, R25, P0 ;  /* 0x000000190a0a7207 */ /* 0x000fe20000000000 */
[----:B------:R-:W-:Y:S01]  /*0bb0*/  IMAD.U32 R25, RZ, RZ, UR5 ;  /* 0x00000005ff197e24 */ /* 0x000fe2000f8e00ff */
[----:B------:R-:W-:-:S06]  /*0bc0*/  FSEL R27, R0, R23, P0 ;  /* 0x00000017001b7208 */ /* 0x000fcc0000000000 */
[----:B------:R-:W-:-:S05]  /*0bd0*/  @P1 LOP3.LUT R27, R23, 0x80000, RZ, 0xfc, !PT ;  /* 0x00080000171b1812 */ /* 0x000fca00078efcff */
[----:B------:R-:W-:-:S05]  /*0be0*/  IMAD.MOV.U32 R11, RZ, RZ, R27 ;  /* 0x000000ffff0b7224 */ /* 0x000fca00078e001b */
[----:B------:R-:W-:Y:S04]  /*0bf0*/  STS.64 [R3], R10 ;  /* 0x0000000a03007388 */ /* 0x000fe80000000a00 */
[----:B------:R-:W0:Y:S04]  /*0c00*/  LDS.64 R22, [UR6] ;  /* 0x00000006ff167984 */ /* 0x000e280008000a00 */
[----:B0-----:R4:W-:Y:S02]  /*0c10*/  STG.E.64 desc[UR8][R24.64], R22 ;  /* 0x0000001618007986 */ /* 0x0019e4000c101b08 */
.L_x_68:
[----:B--2---:R-:W-:Y:S05]  /*0c20*/  BSYNC.RECONVERGENT B0 ;  /* 0x0000000000007941 */ /* 0x004fea0003800200 */
.L_x_67:
[----:B------:R-:W-:-:S13]  /*0c30*/  ISETP.NE.AND P0, PT, R7, RZ, PT ;  /* 0x000000ff0700720c */ /* 0x000fda0003f05270 */
[----:B------:R-:W-:Y:S05]  /*0c40*/  @!P0 EXIT ;  /* 0x000000000000894d */ /* 0x000fea0003800000 */
[----:B------:R-:W-:Y:S01]  /*0c50*/  BAR.SYNC.DEFER_BLOCKING 0x0 ;  /* 0x0000000000007b1d */ /* 0x000fe20000010000 */
[----:B------:R-:W-:-:S05]  /*0c60*/  ISETP.GT.U32.AND P0, PT, R2, R9, PT ;  /* 0x000000090200720c */ /* 0x000fca0003f04070 */
[----:B------:R-:W-:Y:S08]  /*0c70*/  BSSY.RECONVERGENT B0, `(.L_x_73) ;  /* 0x0000052000007945 */ /* 0x000ff00003800200 */
[----:B------:R-:W-:Y:S05]  /*0c80*/  @P0 BRA `(.L_x_74) ;  /* 0x0000000400400947 */ /* 0x000fea0003800000 */
[----:B----4-:R-:W2:Y:S01]  /*0c90*/  LDS.64 R24, [R3] ;  /* 0x0000000003187984 */ /* 0x010ea20000000a00 */
[----:B------:R-:W-:Y:S01]  /*0ca0*/  VIADD R10, R5, 0x1 ;  /* 0x00000001050a7836 */ /* 0x000fe20000000000 */
[----:B------:R-:W-:Y:S01]  /*0cb0*/  DADD R34, -RZ, |UR12| ;  /* 0x4000000cff227e29 */ /* 0x000fe20008000100 */
[----:B------:R-:W-:Y:S01]  /*0cc0*/  BSSY.RECONVERGENT B1, `(.L_x_75) ;  /* 0x0000013000017945 */ /* 0x000fe20003800200 */
[----:B------:R-:W4:Y:S01]  /*0cd0*/  LDS.64 R22, [R3+0x8] ;  /* 0x0000080003167984 */ /* 0x000f220000000a00 */
[----:B------:R-:W-:Y:S01]  /*0ce0*/  DSETP.NEU.AND P0, PT, RZ, UR12, PT ;  /* 0x0000000cff007e2a */ /* 0x000fe2000bf0d000 */
[----:B------:R-:W-:Y:S01]  /*0cf0*/  ISETP.LE.AND P1, PT, RZ, UR16, PT ;  /* 0x00000010ff007c0c */ /* 0x000fe2000bf23270 */
[----:B------:R-:W5:Y:S02]  /*0d00*/  I2F.F64 R10, R10 ;  /* 0x0000000a000a7312 */ /* 0x000f640000201c00 */
[----:B-----5:R-:W-:Y:S01]  /*0d10*/  SHF.R.U32.HI R0, RZ, 0x14, R11 ;  /* 0x00000014ff007819 */ /* 0x020fe2000001160b */
[----:B------:R-:W-:-:S02]  /*0d20*/  IMAD.MOV.U32 R40, RZ, RZ, R10 ;  /* 0x000000ffff287224 */ /* 0x000fc400078e000a */
[----:B------:R-:W-:Y:S01]  /*0d30*/  IMAD.MOV.U32 R41, RZ, RZ, R11 ;  /* 0x000000ffff297224 */ /* 0x000fe200078e000b */
[----:B------:R-:W-:-:S05]  /*0d40*/  LOP3.LUT R0, R0, 0x7ff, RZ, 0xc0, !PT ;  /* 0x000007ff00007812 */ /* 0x000fca00078ec0ff */
[----:B------:R-:W-:Y:S01]  /*0d50*/  VIADD R27, R0, 0xfffffc0c ;  /* 0xfffffc0c001b7836 */ /* 0x000fe20000000000 */
[----:B------:R-:W-:-:S04]  /*0d60*/  MOV R0, 0xdf0 ;  /* 0x00000df000007802 */ /* 0x000fc80000000f00 */
[CC--:B------:R-:W-:Y:S02]  /*0d70*/  SHF.L.U32 R6, R10.reuse, R27.reuse, RZ ;  /* 0x0000001b0a067219 */ /* 0x0c0fe400000006ff */
[----:B------:R-:W-:Y:S01]  /*0d80*/  SHF.L.U64.HI R8, R10, R27, R11 ;  /* 0x0000001b0a087219 */ /* 0x000fe2000001020b */
[----:B--2---:R-:W-:Y:S01]  /*0d90*/  DMUL R24, R12, R24 ;  /* 0x000000180c187228 */ /* 0x004fe20000000000 */
[----:B------:R-:W-:-:S04]  /*0da0*/  ISETP.NE.U32.AND P2, PT, R6, RZ, PT ;  /* 0x000000ff0600720c */ /* 0x000fc80003f45070 */
[----:B------:R-:W-:-:S03]  /*0db0*/  ISETP.NE.AND.EX P2, PT, R8, -0x80000000, PT, P2 ;  /* 0x800000000800780c */ /* 0x000fc60003f45320 */
[----:B----4-:R-:W-:Y:S01]  /*0dc0*/  DFMA R22, R22, UR14, R24 ;  /* 0x0000000e16167c2b */ /* 0x010fe20008000018 */
[----:B------:R-:W-:-:S13]  /*0dd0*/  PLOP3.LUT P2, PT, P2, PT, PT, 0x8, 0x80 ;  /* 0x000000000080781c */ /* 0x000fda000174e170 */
[----:B01-3--:R-:W-:Y:S05]  /*0de0*/  CALL.REL.NOINC `($_Z21tree_builder_triangleIL8BrickPos0EEvdddddiPdS1_$__internal_accurate_pow) ;  /* 0x0000000400b07944 */ /* 0x00bfea0003c00000 */
[----:B------:R-:W-:Y:S05]  /*0df0*/  BSYNC.RECONVERGENT B1 ;  /* 0x0000000000017941 */ /* 0x000fea0003800200 */
.L_x_75:
        /* <DEDUP_REMOVED lines=16> */
.L_x_76:
        /* <DEDUP_REMOVED lines=16> */
.L_x_79:
[----:B------:R-:W-:-:S11]  /*1000*/  DADD R26, R10, R18 ;  /* 0x000000000a1a7229 */ /* 0x000fd60000000012 */
.L_x_78:
[----:B------:R-:W-:Y:S05]  /*1010*/  BSYNC.RECONVERGENT B1 ;  /* 0x0000000000017941 */ /* 0x000fea0003800200 */
.L_x_77:
[----:B------:R-:W-:Y:S01]  /*1020*/  ISETP.NE.AND P0, PT, R5, -0x1, PT ;  /* 0xffffffff0500780c */ /* 0x000fe20003f05270 */
[----:B------:R-:W-:Y:S01]  /*1030*/  DSETP.NEU.AND P1, PT, R18, 1, PT ;  /* 0x3ff000001200742a */ /* 0x000fe20003f2d000 */
[----:B------:R-:W0:Y:S01]  /*1040*/  S2UR UR7, SR_CgaCtaId ;  /* 0x00000000000779c3 */ /* 0x000e220000008800 */
[----:B------:R-:W-:Y:S01]  /*1050*/  DMUL R22, R22, R20 ;  /* 0x0000001416167228 */ /* 0x000fe20000000000 */
[----:B------:R-:W-:Y:S01]  /*1060*/  FSEL R10, R26, RZ, P0 ;  /* 0x000000ff1a0a7208 */ /* 0x000fe20000000000 */
[----:B------:R-:W-:Y:S01]  /*1070*/  UMOV UR6, 0x400 ;  /* 0x0000040000067882 */ /* 0x000fe20000000000 */
[----:B------:R-:W-:Y:S02]  /*1080*/  FSEL R26, R27, 1.875, P0 ;  /* 0x3ff000001b1a7808 */ /* 0x000fe40000000000 */
[----:B------:R-:W-:Y:S02]  /*1090*/  FSEL R10, R10, RZ, P1 ;  /* 0x000000ff0a0a7208 */ /* 0x000fe40000800000 */
[----:B------:R-:W-:-:S03]  /*10a0*/  FSEL R11, R26, 1.875, P1 ;  /* 0x3ff000001a0b7808 */ /* 0x000fc60000800000 */
[----:B------:R-:W-:-:S03]  /*10b0*/  IMAD.MOV.U32 R25, RZ, RZ, R22 ;  /* 0x000000ffff197224 */ /* 0x000fc600078e0016 */
[----:B------:R-:W-:-:S08]  /*10c0*/  DFMA R10, -R10, R16, R14 ;  /* 0x000000100a0a722b */ /* 0x000fd0000000010e */
[----:B------:R-:W-:Y:S02]  /*10d0*/  DSETP.MAX.AND P0, P1, R10, R22, PT ;  /* 0x000000160a00722a */ /* 0x000fe4000390f000 */
[----:B------:R-:W-:Y:S01]  /*10e0*/  IMAD.MOV.U32 R0, RZ, RZ, R11 ;  /* 0x000000ffff007224 */ /* 0x000fe200078e000b */
[----:B0-----:R-:W-:-:S03]  /*10f0*/  ULEA UR6, UR7, UR6, 0x18 ;  /* 0x0000000607067291 */ /* 0x001fc6000f8ec0ff */
[----:B------:R-:W-:Y:S02]  /*1100*/  SEL R10, R10, R25, P0 ;  /* 0x000000190a0a7207 */ /* 0x000fe40000000000 */
[----:B------:R-:W-:Y:S01]  /*1110*/  FSEL R27, R0, R23, P0 ;  /* 0x00000017001b7208 */ /* 0x000fe20000000000 */
[----:B------:R-:W0:Y:S05]  /*1120*/  LDC.64 R24, c[0x0][0x3b8] ;  /* 0x0000ee00ff187b82 */ /* 0x000e2a0000000a00 */
[----:B------:R-:W-:-:S05]  /*1130*/  @P1 LOP3.LUT R27, R23, 0x80000, RZ, 0xfc, !PT ;  /* 0x00080000171b1812 */ /* 0x000fca00078efcff */
[----:B------:R-:W-:-:S05]  /*1140*/  IMAD.MOV.U32 R11, RZ, RZ, R27 ;  /* 0x000000ffff0b7224 */ /* 0x000fca00078e001b */
[----:B------:R-:W-:Y:S04]  /*1150*/  STS.64 [R3], R10 ;  /* 0x0000000a03007388 */ /* 0x000fe80000000a00 */
[----:B------:R-:W1:Y:S01]  /*1160*/  LDS.64 R22, [UR6] ;  /* 0x00000006ff167984 */ /* 0x000e620008000a00 */
[----:B0-----:R-:W-:-:S05]  /*1170*/  IMAD.WIDE.U32 R8, R9, 0x8, R24 ;  /* 0x0000000809087825 */ /* 0x001fca00078e0018 */
[----:B-1----:R2:W-:Y:S02]  /*1180*/  STG.E.64 desc[UR8][R8.64], R22 ;  /* 0x0000001608007986 */ /* 0x0025e4000c101b08 */
.L_x_74:
[----:B------:R-:W-:Y:S05]  /*1190*/  BSYNC.RECONVERGENT B0 ;  /* 0x0000000000007941 */ /* 0x000fea0003800200 */
.L_x_73:
[----:B------:R-:W-:Y:S01]  /*11a0*/  UIADD3 UR4, UP0, UPT, UR4, -0x10, URZ ;  /* 0xfffffff004047890 */ /* 0x000fe2000ff1e0ff */
[----:B------:R-:W-:Y:S02]  /*11b0*/  VIADD R5, R5, 0x2 ;  /* 0x0000000205057836 */ /* 0x000fe40000000000 */
[----:B------:R-:W-:Y:S01]  /*11c0*/  VIADD R7, R7, 0xfffffffe ;  /* 0xfffffffe07077836 */ /* 0x000fe20000000000 */
[----:B------:R-:W-:Y:S01]  /*11d0*/  UIADD3.X UR5, UPT, UPT, UR5, -0x1, URZ, UP0, !UPT ;  /* 0xffffffff05057890 */ /* 0x000fe200087fe4ff */
[----:B------:R-:W-:Y:S11]  /*11e0*/  BRA `(.L_x_80) ;  /* 0xfffffff400407947 */ /* 0x000ff6000383ffff */
        .weak           $__internal_2_$__cuda_sm20_dblrcp_rn_slowpath_v3
        .type           $__internal_2_$__cuda_sm20_dblrcp_rn_slowpath_v3,@function
        .size           $__internal_2_$__cuda_sm20_dblrcp_rn_slowpath_v3,($_Z21tree_builder_triangleIL8BrickPos0EEvdddddiPdS1_$__internal_accurate_pow - $__internal_2_$__cuda_sm20_dblrcp_rn_slowpath_v3)
$__internal_2_$__cuda_sm20_dblrcp_rn_slowpath_v3:
        /* <DEDUP_REMOVED lines=27> */
.L_x_83:
        /* <DEDUP_REMOVED lines=10> */
.L_x_81:
[----:B------:R-:W0:Y:S01]  /*1440*/  LDC R6, c[0x0][0x390] ;  /* 0x0000e400ff067b82 */ /* 0x000e220000000800 */
[----:B------:R-:W-:-:S07]  /*1450*/  LOP3.LUT R7, R4, 0x80000, RZ, 0xfc, !PT ;  /* 0x0008000004077812 */ /* 0x000fce00078efcff */
.L_x_82:
[----:B0-----:R-:W-:Y:S02]  /*1460*/  IMAD.MOV.U32 R20, RZ, RZ, R6 ;  /* 0x000000ffff147224 */ /* 0x001fe400078e0006 */
[----:B------:R-:W-:Y:S02]  /*1470*/  IMAD.MOV.U32 R21, RZ, RZ, R7 ;  /* 0x000000ffff157224 */ /* 0x000fe400078e0007 */
[----:B------:R-:W-:Y:S02]  /*1480*/  IMAD.MOV.U32 R6, RZ, RZ, R0 ;  /* 0x000000ffff067224 */ /* 0x000fe400078e0000 */
[----:B------:R-:W-:-:S04]  /*1490*/  IMAD.MOV.U32 R7, RZ, RZ, 0x0 ;  /* 0x00000000ff077424 */ /* 0x000fc800078e00ff */
[----:B------:R-:W-:Y:S05]  /*14a0*/  RET.REL.NODEC R6 `(_Z21tree_builder_triangleIL8BrickPos0EEvdddddiPdS1_) ;  /* 0xffffffe806d47950 */ /* 0x000fea0003c3ffff */
        .type           $_Z21tree_builder_triangleIL8BrickPos0EEvdddddiPdS1_$__internal_accurate_pow,@function
        .size           $_Z21tree_builder_triangleIL8BrickPos0EEvdddddiPdS1_$__internal_accurate_pow,(.L_x_184 - $_Z21tree_builder_triangleIL8BrickPos0EEvdddddiPdS1_$__internal_accurate_pow)
$_Z21tree_builder_triangleIL8BrickPos0EEvdddddiPdS1_$__internal_accurate_pow:
[----:B------:R-:W-:Y:S01]  /*14b0*/  ISETP.GT.U32.AND P3, PT, R35, 0xfffff, PT ;  /* 0x000fffff2300780c */ /* 0x000fe20003f64070 */
[----:B------:R-:W-:Y:S01]  /*14c0*/  IMAD.MOV.U32 R24, RZ, RZ, R35 ;  /* 0x000000ffff187224 */ /* 0x000fe200078e0023 */
[----:B------:R-:W-:Y:S01]  /*14d0*/  UMOV UR6, 0x7d2cafe2 ;  /* 0x7d2cafe200067882 */ /* 0x000fe20000000000 */
[----:B------:R-:W-:Y:S01]  /*14e0*/  IMAD.MOV.U32 R26, RZ, RZ, R34 ;  /* 0x000000ffff1a7224 */ /* 0x000fe200078e0022 */
[----:B------:R-:W-:Y:S01]  /*14f0*/  UMOV UR7, 0x3eb0f5ff ;  /* 0x3eb0f5ff00077882 */ /* 0x000fe20000000000 */
[----:B------:R-:W-:Y:S01]  /*1500*/  IMAD.MOV.U32 R28, RZ, RZ, 0x41ad3b5a ;  /* 0x41ad3b5aff1c7424 */ /* 0x000fe200078e00ff */
[----:B------:R-:W-:Y:S01]  /*1510*/  UMOV UR10, 0x3b39803f ;  /* 0x3b39803f000a7882 */ /* 0x000fe20000000000 */
[----:B------:R-:W-:Y:S01]  /*1520*/  IMAD.MOV.U32 R29, RZ, RZ, 0x3ed0f5d2 ;  /* 0x3ed0f5d2ff1d7424 */ /* 0x000fe200078e00ff */
[----:B------:R-:W-:-:S05]  /*1530*/  UMOV UR11, 0x3c7abc9e ;  /* 0x3c7abc9e000b7882 */ /* 0x000fca0000000000 */
[----:B------:R-:W-:-:S10]  /*1540*/  @!P3 DMUL R36, R34, 1.80143985094819840000e+16 ;  /* 0x435000002224b828 */ /* 0x000fd40000000000 */
[----:B------:R-:W-:Y:S02]  /*1550*/  @!P3 IMAD.MOV.U32 R24, RZ, RZ, R37 ;  /* 0x000000ffff18b224 */ /* 0x000fe400078e0025 */
[----:B------:R-:W-:-:S03]  /*1560*/  @!P3 IMAD.MOV.U32 R26, RZ, RZ, R36 ;  /* 0x000000ffff1ab224 */ /* 0x000fc600078e0024 */
[----:B------:R-:W-:-:S04]  /*1570*/  LOP3.LUT R24, R24, 0x800fffff, RZ, 0xc0, !PT ;  /* 0x800fffff18187812 */ /* 0x000fc800078ec0ff */
[----:B------:R-:W-:Y:S01]  /*1580*/  LOP3.LUT R27, R24, 0x3ff00000, RZ, 0xfc, !PT ;  /* 0x3ff00000181b7812 */ /* 0x000fe200078efcff */
[----:B------:R-:W-:-:S03]  /*1590*/  IMAD.MOV.U32 R24, RZ, RZ, RZ ;  /* 0x000000ffff187224 */ /* 0x000fc600078e00ff */
[----:B------:R-:W-:-:S13]  /*15a0*/  ISETP.GE.U32.AND P4, PT, R27, 0x3ff6a09f, PT ;  /* 0x3ff6a09f1b00780c */ /* 0x000fda0003f86070 */
[----:B------:R-:W-:-:S04]  /*15b0*/  @P4 VIADD R25, R27, 0xfff00000 ;  /* 0xfff000001b194836 */ /* 0x000fc80000000000 */
[----:B------:R-:W-:-:S06]  /*15c0*/  @P4 IMAD.MOV.U32 R27, RZ, RZ, R25 ;  /* 0x000000ffff1b4224 */ /* 0x000fcc00078e0019 */
        /* <DEDUP_REMOVED lines=31> */
[----:B------:R-:W-:-:S03]  /*17c0*/  UMOV UR7, 0x3fb55555 ;  /* 0x3fb5555500077882 */ /* 0x000fc60000000000 */
[----:B------:R-:W-:-:S03]  /*17d0*/  IMAD.MOV.U32 R36, RZ, RZ, R28 ;  /* 0x000000ffff247224 */ /* 0x000fc600078e001c */
[----:B------:R-:W-:-:S08]  /*17e0*/  DFMA R26, R42, R38, UR6 ;  /* 0x000000062a1a7e2b */ /* 0x000fd00008000026 */
[----:B------:R-:W-:Y:S01]  /*17f0*/  DADD R32, -R26, UR6 ;  /* 0x000000061a207e29 */ /* 0x000fe20008000100 */
[----:B------:R-:W-:Y:S01]  /*1800*/  UMOV UR6, 0xb9e7b0 ;  /* 0x00b9e7b000067882 */ /* 0x000fe20000000000 */
[----:B------:R-:W-:-:S06]  /*1810*/  UMOV UR7, 0x3c46a4cb ;  /* 0x3c46a4cb00077882 */ /* 0x000fcc0000000000 */
[----:B------:R-:W-:Y:S01]  /*1820*/  DFMA R32, R42, R38, R32 ;  /* 0x000000262a20722b */ /* 0x000fe20000000020 */
[----:B------:R-:W-:Y:S01]  /*1830*/  SHF.R.U32.HI R42, RZ, 0x14, R35 ;  /* 0x00000014ff2a7819 */ /* 0x000fe20000011623 */
[C---:B------:R-:W-:Y:S01]  /*1840*/  DFMA R34, R24.reuse, R24, -R30 ;  /* 0x000000181822722b */ /* 0x040fe2000000081e */
[----:B------:R-:W-:Y:S01]  /*1850*/  @!P3 LEA.HI R42, R37, 0xffffffca, RZ, 0xc ;  /* 0xffffffca252ab811 */ /* 0x000fe200078f60ff */
[----:B------:R-:W-:Y:S01]  /*1860*/  VIADD R37, R29, 0x100000 ;  /* 0x001000001d257836 */ /* 0x000fe20000000000 */
[----:B------:R-:W-:-:S05]  /*1870*/  DMUL R38, R24, R30 ;  /* 0x0000001e18267228 */ /* 0x000fca0000000000 */
[----:B------:R-:W-:Y:S02]  /*1880*/  DFMA R34, R24, R36, R34 ;  /* 0x000000241822722b */ /* 0x000fe40000000022 */
[----:B------:R-:W-:Y:S01]  /*1890*/  DADD R36, R32, -UR6 ;  /* 0x8000000620247e29 */ /* 0x000fe20008000000 */
[----:B------:R-:W-:Y:S01]  /*18a0*/  UMOV UR6, 0x80000000 ;  /* 0x8000000000067882 */ /* 0x000fe20000000000 */
[----:B------:R-:W-:Y:S01]  /*18b0*/  DFMA R32, R24, R30, -R38 ;  /* 0x0000001e1820722b */ /* 0x000fe20000000826 */
[----:B------:R-:W-:-:S07]  /*18c0*/  UMOV UR7, 0x43300000 ;  /* 0x4330000000077882 */ /* 0x000fce0000000000 */
        /* <DEDUP_REMOVED lines=15> */
[----:B------:R-:W-:Y:S01]  /*19c0*/  DADD R26, R26, R24 ;  /* 0x000000001a1a7229 */ /* 0x000fe20000000018 */
[C---:B------:R-:W-:Y:S02]  /*19d0*/  VIADD R24, R42.reuse, 0xfffffc01 ;  /* 0xfffffc012a187836 */ /* 0x040fe40000000000 */
[----:B------:R-:W-:Y:S02]  /*19e0*/  @P4 VIADD R24, R42, 0xfffffc02 ;  /* 0xfffffc022a184836 */ /* 0x000fe40000000000 */
[----:B------:R-:W-:-:S03]  /*19f0*/  IMAD.MOV.U32 R25, RZ, RZ, 0x43300000 ;  /* 0x43300000ff197424 */ /* 0x000fc600078e00ff */
[----:B------:R-:W-:Y:S01]  /*1a00*/  DADD R32, R28, R26 ;  /* 0x000000001c207229 */ /* 0x000fe2000000001a */
[----:B------:R-:W-:-:S06]  /*1a10*/  LOP3.LUT R24, R24, 0x80000000, RZ, 0x3c, !PT ;  /* 0x8000000018187812 */ /* 0x000fcc00078e3cff */
[----:B------:R-:W-:Y:S01]  /*1a20*/  DADD R26, R24, -UR6 ;  /* 0x80000006181a7e29 */ /* 0x000fe20008000000 */
[----:B------:R-:W-:Y:S01]  /*1a30*/  UMOV UR6, 0xfefa39ef ;  /* 0xfefa39ef00067882 */ /* 0x000fe20000000000 */
[----:B------:R-:W-:Y:S01]  /*1a40*/  DADD R28, R30, R32 ;  /* 0x000000001e1c7229 */ /* 0x000fe20000000020 */
[----:B------:R-:W-:-:S07]  /*1a50*/  UMOV UR7, 0x3fe62e42 ;  /* 0x3fe62e4200077882 */ /* 0x000fce0000000000 */
[--C-:B------:R-:W-:Y:S02]  /*1a60*/  DFMA R24, R26, UR6, R28.reuse ;  /* 0x000000061a187c2b */ /* 0x100fe4000800001c */
[----:B------:R-:W-:-:S06]  /*1a70*/  DADD R34, R30, -R28 ;  /* 0x000000001e227229 */ /* 0x000fcc000000081c */
[----:B------:R-:W-:Y:S02]  /*1a80*/  DFMA R30, R26, -UR6, R24 ;  /* 0x800000061a1e7c2b */ /* 0x000fe40008000018 */
[----:B------:R-:W-:-:S06]  /*1a90*/  DADD R34, R32, R34 ;  /* 0x0000000020227229 */ /* 0x000fcc0000000022 */
[----:B------:R-:W-:Y:S01]  /*1aa0*/  DADD R30, -R28, R30 ;  /* 0x000000001c1e7229 */ /* 0x000fe2000000011e */
[C---:B------:R-:W-:Y:S01]  /*1ab0*/  IMAD.SHL.U32 R28, R41.reuse, 0x2, RZ ;  /* 0x00000002291c7824 */ /* 0x040fe200078e00ff */
[----:B------:R-:W-:-:S04]  /*1ac0*/  LOP3.LUT R29, R41, 0xff0fffff, RZ, 0xc0, !PT ;  /* 0xff0fffff291d7812 */ /* 0x000fc800078ec0ff */
[----:B------:R-:W-:Y:S02]  /*1ad0*/  ISETP.GT.U32.AND P3, PT, R28, -0x2000001, PT ;  /* 0xfdffffff1c00780c */ /* 0x000fe40003f64070 */
[----:B------:R-:W-:Y:S01]  /*1ae0*/  DADD R30, R34, -R30 ;  /* 0x00000000221e7229 */ /* 0x000fe2000000081e */
[----:B------:R-:W-:Y:S01]  /*1af0*/  IMAD.MOV.U32 R28, RZ, RZ, R40 ;  /* 0x000000ffff1c7224 */ /* 0x000fe200078e0028 */
[----:B------:R-:W-:-:S06]  /*1b00*/  SEL R29, R29, R41, P3 ;  /* 0x000000291d1d7207 */ /* 0x000fcc0001800000 */
[----:B------:R-:W-:-:S08]  /*1b10*/  DFMA R26, R26, UR10, R30 ;  /* 0x0000000a1a1a7c2b */ /* 0x000fd0000800001e */
[----:B------:R-:W-:-:S08]  /*1b20*/  DADD R30, R24, R26 ;  /* 0x00000000181e7229 */ /* 0x000fd0000000001a */
[----:B------:R-:W-:Y:S02]  /*1b30*/  DADD R24, R24, -R30 ;  /* 0x0000000018187229 */ /* 0x000fe4000000081e */
[----:B------:R-:W-:-:S06]  /*1b40*/  DMUL R32, R30, R28 ;  /* 0x0000001c1e207228 */ /* 0x000fcc0000000000 */
[----:B------:R-:W-:Y:S02]  /*1b50*/  DADD R24, R26, R24 ;  /* 0x000000001a187229 */ /* 0x000fe40000000018 */
[----:B------:R-:W-:Y:S01]  /*1b60*/  DFMA R30, R30, R28, -R32 ;  /* 0x0000001c1e1e722b */ /* 0x000fe20000000820 */
[----:B------:R-:W-:Y:S02]  /*1b70*/  IMAD.MOV.U32 R26, RZ, RZ, 0x652b82fe ;  /* 0x652b82feff1a7424 */ /* 0x000fe400078e00ff */
[----:B------:R-:W-:-:S05]  /*1b80*/  IMAD.MOV.U32 R27, RZ, RZ, 0x3ff71547 ;  /* 0x3ff71547ff1b7424 */ /* 0x000fca00078e00ff */
        /* <DEDUP_REMOVED lines=57> */
.L_x_84:
[----:B------:R-:W-:Y:S01]  /*1f20*/  DFMA R28, R28, R32, R32 ;  /* 0x000000201c1c722b */ /* 0x000fe20000000020 */
[----:B------:R-:W-:Y:S01]  /*1f30*/  IMAD.MOV.U32 R24, RZ, RZ, R0 ;  /* 0x000000ffff187224 */ /* 0x000fe200078e0000 */
[----:B------:R-:W-:Y:S01]  /*1f40*/  DSETP.NEU.AND P3, PT, |R32|, +INF , PT ;  /* 0x7ff000002000742a */ /* 0x000fe20003f6d200 */
[----:B------:R-:W-:-:S07]  /*1f50*/  IMAD.MOV.U32 R25, RZ, RZ, 0x0 ;  /* 0x00000000ff197424 */ /* 0x000fce00078e00ff */
[----:B------:R-:W-:Y:S02]  /*1f60*/  FSEL R26, R32, R28, !P3 ;  /* 0x0000001c201a7208 */ /* 0x000fe40005800000 */
[----:B------:R-:W-:Y:S01]  /*1f70*/  FSEL R27, R33, R29, !P3 ;  /* 0x0000001d211b7208 */ /* 0x000fe20005800000 */
[----:B------:R-:W-:Y:S06]  /*1f80*/  RET.REL.NODEC R24 `(_Z21tree_builder_triangleIL8BrickPos0EEvdddddiPdS1_) ;  /* 0xffffffe0181c7950 */ /* 0x000fec0003c3ffff */
.L_x_85:
        /* <DEDUP_REMOVED lines=15> */
.L_x_184:


//--------------------- .text._Z19tree_builder_sharedPdddiddd --------------------------
	.section	.text._Z19tree_builder_sharedPdddiddd,"ax",@progbits
	.align	128
        .global         _Z19tree_builder_sharedPdddiddd
        .type           _Z19tree_builder_sharedPdddiddd,@function
        .size           _Z19tree_builder_sharedPdddiddd,(.L_x_186 - _Z19tree_builder_sharedPdddiddd)
        .other          _Z19tree_builder_sharedPdddiddd,@"STO_CUDA_ENTRY STV_DEFAULT"
_Z19tree_builder_sharedPdddiddd:
.text._Z19tree_builder_sharedPdddiddd:
[----:B------:R-:W-:Y:S01]  /*0000*/  LDC R1, c[0x0][0x37c] ;  /* 0x0000df00ff017b82 */ /* 0x000fe20000000800 */
[----:B------:R-:W0:Y:S07]  /*0010*/  S2R R2, SR_TID.X ;  /* 0x0000000000027919 */ /* 0x000e2e0000002100 */
[----:B------:R-:W1:Y:S01]  /*0020*/  S2UR UR5, SR_CgaCtaId ;  /* 0x00000000000579c3 */ /* 0x000e620000008800 */
[----:B------:R-:W0:Y:S01]  /*0030*/  LDCU UR6, c[0x0][0x398] ;  /* 0x00007300ff0677ac */ /* 0x000e220008000800 */
[----:B------:R-:W-:Y:S01]  /*0040*/  BSSY.RECONVERGENT B0, `(.L_x_86) ;  /* 0x000004e000007945 */ /* 0x000fe20003800200 */
[----:B------:R-:W-:-:S02]  /*0050*/  UMOV UR4, 0x400 ;  /* 0x0000040000047882 */ /* 0x000fc40000000000 */
[----:B-1----:R-:W-:Y:S01]  /*0060*/  ULEA UR4, UR5, UR4, 0x18 ;  /* 0x0000000405047291 */ /* 0x002fe2000f8ec0ff */
[----:B0-----:R-:W-:-:S05]  /*0070*/  ISETP.GT.AND P0, PT, R2, UR6, PT ;  /* 0x0000000602007c0c */ /* 0x001fca000bf04270 */
[----:B------:R-:W-:-:S08]  /*0080*/  LEA R6, R2, UR4, 0x3 ;  /* 0x0000000402067c11 */ /* 0x000fd0000f8e18ff */
[----:B------:R-:W-:Y:S05]  /*0090*/  @P0 BRA `(.L_x_87) ;  /* 0x0000000400200947 */ /* 0x000fea0003800000 */
[----:B------:R-:W-:Y:S01]  /*00a0*/  LEA R3, R2, -UR6, 0x1 ;  /* 0x8000000602037c11 */ /* 0x000fe2000f8e08ff */
[----:B------:R-:W0:Y:S01]  /*00b0*/  LDCU.64 UR4, c[0x0][0x3a8] ;  /* 0x00007500ff0477ac */ /* 0x000e220008000a00 */
[----:B------:R-:W-:Y:S02]  /*00c0*/  BSSY.RECONVERGENT B1, `(.L_x_88) ;  /* 0x0000010000017945 */ /* 0x000fe40003800200 */
[----:B------:R-:W1:Y:S02]  /*00d0*/  I2F.F64 R8, R3 ;  /* 0x0000000300087312 */ /* 0x000e640000201c00 */
[--C-:B-1----:R-:W-:Y:S01]  /*00e0*/  SHF.R.U32.HI R0, RZ, 0x14, R9.reuse ;  /* 0x00000014ff007819 */ /* 0x102fe20000011609 */
[----:B0-----:R-:W-:Y:S01]  /*00f0*/  DADD R20, -RZ, |UR4| ;  /* 0x40000004ff147e29 */ /* 0x001fe20008000100 */
[----:B------:R-:W-:Y:S02]  /*0100*/  IMAD.MOV.U32 R40, RZ, RZ, R8 ;  /* 0x000000ffff287224 */ /* 0x000fe400078e0008 */
[----:B------:R-:W-:Y:S01]  /*0110*/  LOP3.LUT R0, R0, 0x7ff, RZ, 0xc0, !PT ;  /* 0x000007ff00007812 */ /* 0x000fe200078ec0ff */
[----:B------:R-:W-:-:S04]  /*0120*/  IMAD.MOV.U32 R39, RZ, RZ, R9 ;  /* 0x000000ffff277224 */ /* 0x000fc800078e0009 */
[----:B------:R-:W-:Y:S01]  /*0130*/  VIADD R5, R0, 0xfffffc0c ;  /* 0xfffffc0c00057836 */ /* 0x000fe20000000000 */
[----:B------:R-:W-:Y:S01]  /*0140*/  MOV R0, 0x1c0 ;  /* 0x000001c000007802 */ /* 0x000fe20000000f00 */
[----:B------:R-:W-:-:S03]  /*0150*/  IMAD.MOV.U32 R41, RZ, RZ, R21 ;  /* 0x000000ffff297224 */ /* 0x000fc600078e0015 */
[CC--:B------:R-:W-:Y:S02]  /*0160*/  SHF.L.U32 R4, R8.reuse, R5.reuse, RZ ;  /* 0x0000000508047219 */ /* 0x0c0fe400000006ff */
[----:B------:R-:W-:Y:S02]  /*0170*/  SHF.L.U64.HI R5, R8, R5, R9 ;  /* 0x0000000508057219 */ /* 0x000fe40000010209 */
[----:B------:R-:W-:-:S04]  /*0180*/  ISETP.NE.U32.AND P2, PT, R4, RZ, PT ;  /* 0x000000ff0400720c */ /* 0x000fc80003f45070 */
[----:B------:R-:W-:-:S04]  /*0190*/  ISETP.NE.AND.EX P2, PT, R5, -0x80000000, PT, P2 ;  /* 0x800000000500780c */ /* 0x000fc80003f45320 */
[----:B------:R-:W-:-:S13]  /*01a0*/  PLOP3.LUT P2, PT, P2, PT, PT, 0x8, 0x80 ;  /* 0x000000000080781c */ /* 0x000fda000174e170 */
[----:B------:R-:W-:Y:S05]  /*01b0*/  CALL.REL.NOINC `($_Z19tree_builder_sharedPdddiddd$__internal_accurate_pow) ;  /* 0x0000001800647944 */ /* 0x000fea0003c00000 */
[----:B------:R-:W-:Y:S05]  /*01c0*/  BSYNC.RECONVERGENT B1 ;  /* 0x0000000000017941 */ /* 0x000fea0003800200 */
.L_x_88:
        /* <DEDUP_REMOVED lines=20> */
.L_x_89:
        /* <DEDUP_REMOVED lines=15> */
.L_x_91:
[----:B------:R-:W-:Y:S05]  /*0400*/  BSYNC.RECONVERGENT B1 ;  /* 0x0000000000017941 */ /* 0x000fea0003800200 */
.L_x_90:
[----:B------:R-:W0:Y:S01]  /*0410*/  LDC.64 R8, c[0x0][0x390] ;  /* 0x0000e400ff087b82 */ /* 0x000e220000000a00 */
[----:B------:R-:W0:Y:S01]  /*0420*/  LDCU.64 UR4, c[0x0][0x388] ;  /* 0x00007100ff0477ac */ /* 0x000e220008000a00 */
[----:B------:R-:W-:Y:S01]  /*0430*/  ISETP.NE.AND P1, PT, R3, RZ, PT ;  /* 0x000000ff0300720c */ /* 0x000fe20003f25270 */
[----:B------:R-:W-:Y:S01]  /*0440*/  DSETP.NEU.AND P0, PT, R10, 1, PT ;  /* 0x3ff000000a00742a */ /* 0x000fe20003f0d000 */
[----:B------:R-:W-:Y:S02]  /*0450*/  IMAD.MOV.U32 R0, RZ, RZ, RZ ;  /* 0x000000ffff007224 */ /* 0x000fe400078e00ff */
[----:B------:R-:W-:Y:S02]  /*0460*/  FSEL R4, R20, RZ, P1 ;  /* 0x000000ff14047208 */ /* 0x000fe40000800000 */
[----:B------:R-:W-:Y:S02]  /*0470*/  FSEL R20, R21, 1.875, P1 ;  /* 0x3ff0000015147808 */ /* 0x000fe40000800000 */
[----:B------:R-:W-:-:S02]  /*0480*/  FSEL R4, R4, RZ, P0 ;  /* 0x000000ff04047208 */ /* 0x000fc40000000000 */
[----:B------:R-:W-:-:S06]  /*0490*/  FSEL R5, R20, 1.875, P0 ;  /* 0x3ff0000014057808 */ /* 0x000fcc0000000000 */
[----:B0-----:R-:W-:-:S08]  /*04a0*/  DFMA R4, -R4, UR4, R8 ;  /* 0x0000000404047c2b */ /* 0x001fd00008000108 */
[----:B------:R-:W-:Y:S02]  /*04b0*/  DSETP.MAX.AND P0, P1, RZ, R4, PT ;  /* 0x00000004ff00722a */ /* 0x000fe4000390f000 */
[----:B------:R-:W-:-:S04]  /*04c0*/  IMAD.MOV.U32 R3, RZ, RZ, R5 ;  /* 0x000000ffff037224 */ /* 0x000fc800078e0005 */
[C---:B------:R-:W-:Y:S02]  /*04d0*/  SEL R4, R0.reuse, R4, P0 ;  /* 0x0000000400047207 */ /* 0x040fe40000000000 */
[----:B------:R-:W-:-:S06]  /*04e0*/  FSEL R7, R0, R3, P0 ;  /* 0x0000000300077208 */ /* 0x000fcc0000000000 */
[----:B------:R-:W-:-:S05]  /*04f0*/  @P1 LOP3.LUT R7, R3, 0x80000, RZ, 0xfc, !PT ;  /* 0x0008000003071812 */ /* 0x000fca00078efcff */
[----:B------:R-:W-:-:S05]  /*0500*/  IMAD.MOV.U32 R5, RZ, RZ, R7 ;  /* 0x000000ffff057224 */ /* 0x000fca00078e0007 */
[----:B------:R0:W-:Y:S02]  /*0510*/  STS.64 [R6], R4 ;  /* 0x0000000406007388 */ /* 0x0001e40000000a00 */
.L_x_87:
[----:B------:R-:W-:Y:S05]  /*0520*/  BSYNC.RECONVERGENT B0 ;  /* 0x0000000000007941 */ /* 0x000fea0003800200 */
.L_x_86:
[----:B------:R-:W1:Y:S01]  /*0530*/  LDCU UR4, c[0x0][0x398] ;  /* 0x00007300ff0477ac */ /* 0x000e620008000800 */
[----:B------:R-:W2:Y:S01]  /*0540*/  LDCU.64 UR6, c[0x0][0x358] ;  /* 0x00006b00ff0677ac */ /* 0x000ea20008000a00 */
[----:B-1----:R-:W-:-:S09]  /*0550*/  UISETP.GE.AND UP0, UPT, UR4, 0x1, UPT ;  /* 0x000000010400788c */ /* 0x002fd2000bf06270 */
[----:B--2---:R-:W-:Y:S05]  /*0560*/  BRA.U !UP0, `(.L_x_92) ;  /* 0x0000001108ac7547 */ /* 0x004fea000b800000 */
[----:B------:R-:W0:Y:S08]  /*0570*/  LDC R0, c[0x0][0x3a4] ;  /* 0x0000e900ff007b82 */ /* 0x000e300000000800 */
[----:B------:R-:W1:Y:S01]  /*0580*/  LDC.64 R10, c[0x0][0x3a0] ;  /* 0x0000e800ff0a7b82 */ /* 0x000e620000000a00 */
[----:B0-----:R-:W1:Y:S01]  /*0590*/  MUFU.RCP64H R5, R0 ;  /* 0x0000000000057308 */ /* 0x001e620000001800 */
[----:B------:R-:W-:-:S05]  /*05a0*/  VIADD R4, R0, 0x300402 ;  /* 0x0030040200047836 */ /* 0x000fca0000000000 */
[----:B------:R-:W-:Y:S01]  /*05b0*/  FSETP.GEU.AND P0, PT, |R4|, 5.8789094863358348022e-39, PT ;  /* 0x004004020400780b */ /* 0x000fe20003f0e200 */
[----:B-1----:R-:W-:-:S08]  /*05c0*/  DFMA R8, R4, -R10, 1 ;  /* 0x3ff000000408742b */ /* 0x002fd0000000080a */
[----:B------:R-:W-:-:S08]  /*05d0*/  DFMA R8, R8, R8, R8 ;  /* 0x000000080808722b */ /* 0x000fd00000000008 */
[----:B------:R-:W-:-:S08]  /*05e0*/  DFMA R8, R4, R8, R4 ;  /* 0x000000080408722b */ /* 0x000fd00000000004 */
[----:B------:R-:W-:-:S08]  /*05f0*/  DFMA R10, R8, -R10, 1 ;  /* 0x3ff00000080a742b */ /* 0x000fd0000000080a */
[----:B------:R-:W-:Y:S01]  /*0600*/  DFMA R10, R8, R10, R8 ;  /* 0x0000000a080a722b */ /* 0x000fe20000000008 */
[----:B------:R-:W-:Y:S10]  /*0610*/  @P0 BRA `(.L_x_93) ;  /* 0x0000000000100947 */ /* 0x000ff40003800000 */
[----:B------:R-:W-:-:S05]  /*0620*/  LOP3.LUT R0, R0, 0x7fffffff, RZ, 0xc0, !PT ;  /* 0x7fffffff00007812 */ /* 0x000fca00078ec0ff */
[----:B------:R-:W-:Y:S01]  /*0630*/  VIADD R3, R0, 0xfff00000 ;  /* 0xfff0000000037836 */ /* 0x000fe20000000000 */
[----:B------:R-:W-:-:S07]  /*0640*/  MOV R0, 0x660 ;  /* 0x0000066000007802 */ /* 0x000fce0000000f00 */
[----:B------:R-:W-:Y:S05]  /*0650*/  CALL.REL.NOINC `($__internal_3_$__cuda_sm20_dblrcp_rn_slowpath_v3) ;  /* 0x00000010008c7944 */ /* 0x000fea0003c00000 */
.L_x_93:
[----:B------:R-:W0:Y:S01]  /*0660*/  LDCU UR8, c[0x0][0x398] ;  /* 0x00007300ff0877ac */ /* 0x000e220008000800 */
[----:B------:R-:W1:Y:S01]  /*0670*/  LDC.64 R18, c[0x0][0x3b0] ;  /* 0x0000ec00ff127b82 */ /* 0x000e620000000a00 */
[----:B------:R-:W2:Y:S01]  /*0680*/  LDCU UR5, c[0x0][0x398] ;  /* 0x00007300ff0577ac */ /* 0x000ea20008000800 */
[----:B0-----:R-:W-:-:S04]  /*0690*/  ULOP3.LUT UR4, UR8, 0x1, URZ, 0xc0, !UPT ;  /* 0x0000000108047892 */ /* 0x001fc8000f8ec0ff */
[----:B------:R-:W-:Y:S01]  /*06a0*/  UISETP.NE.U32.AND UP0, UPT, UR4, 0x1, UPT ;  /* 0x000000010400788c */ /* 0x000fe2000bf05070 */
[----:B--2---:R-:W-:Y:S01]  /*06b0*/  IMAD.U32 R7, RZ, RZ, UR5 ;  /* 0x00000005ff077e24 */ /* 0x004fe2000f8e00ff */
[----:B-1----:R-:W-:-:S07]  /*06c0*/  DADD R12, -R18, 1 ;  /* 0x3ff00000120c7429 */ /* 0x002fce0000000100 */
[----:B------:R-:W-:Y:S05]  /*06d0*/  BRA.U UP0, `(.L_x_94) ;  /* 0x0000000500707547 */ /* 0x000fea000b800000 */
[----:B------:R-:W-:Y:S01]  /*06e0*/  BAR.SYNC.DEFER_BLOCKING 0x0 ;  /* 0x0000000000007b1d */ /* 0x000fe20000010000 */
[----:B------:R-:W-:Y:S01]  /*06f0*/  ISETP.GE.U32.AND P0, PT, R2, UR8, PT ;  /* 0x0000000802007c0c */ /* 0x000fe2000bf06070 */
[----:B------:R-:W-:-:S04]  /*0700*/  UIADD3 UR4, UPT, UPT, UR8, -0x1, URZ ;  /* 0xffffffff08047890 */ /* 0x000fc8000fffe0ff */
[----:B------:R-:W-:Y:S02]  /*0710*/  BSSY.RECONVERGENT B0, `(.L_x_94) ;  /* 0x0000058000007945 */ /* 0x000fe40003800200 */
[----:B------:R-:W-:-:S06]  /*0720*/  IMAD.U32 R7, RZ, RZ, UR4 ;  /* 0x00000004ff077e24 */ /* 0x000fcc000f8e00ff */
[----:B------:R-:W-:Y:S05]  /*0730*/  @P0 BRA `(.L_x_95) ;  /* 0x0000000400540947 */ /* 0x000fea0003800000 */
[----:B------:R-:W0:Y:S01]  /*0740*/  LDS.64 R16, [R6] ;  /* 0x0000000006107984 */ /* 0x000e220000000a00 */
[----:B------:R-:W-:Y:S01]  /*0750*/  IMAD R3, R2, 0x2, -R7 ;  /* 0x0000000202037824 */ /* 0x000fe200078e0a07 */
[----:B------:R-:W1:Y:S01]  /*0760*/  LDCU.64 UR4, c[0x0][0x3a8] ;  /* 0x00007500ff0477ac */ /* 0x000e620008000a00 */
[----:B------:R-:W-:Y:S01]  /*0770*/  BSSY.RECONVERGENT B1, `(.L_x_96) ;  /* 0x0000016000017945 */ /* 0x000fe20003800200 */
[----:B------:R-:W2:Y:S01]  /*0780*/  LDS.64 R14, [R6+0x8] ;  /* 0x00000800060e7984 */ /* 0x000ea20000000a00 */
[----:B------:R-:W3:Y:S01]  /*0790*/  I2F.F64 R8, R3 ;  /* 0x0000000300087312 */ /* 0x000ee20000201c00 */
[----:B------:R-:W4:Y:S01]  /*07a0*/  LDCU UR8, c[0x0][0x3ac] ;  /* 0x00007580ff0877ac */ /* 0x000f220008000800 */
[--C-:B---3--:R-:W-:Y:S01]  /*07b0*/  SHF.R.U32.HI R0, RZ, 0x14, R9.reuse ;  /* 0x00000014ff007819 */ /* 0x108fe20000011609 */
[----:B-1----:R-:W-:Y:S01]  /*07c0*/  DADD R20, -RZ, |UR4| ;  /* 0x40000004ff147e29 */ /* 0x002fe20008000100 */
[----:B------:R-:W-:Y:S01]  /*07d0*/  IMAD.MOV.U32 R40, RZ, RZ, R8 ;  /* 0x000000ffff287224 */ /* 0x000fe200078e0008 */
[----:B------:R-:W-:Y:S01]  /*07e0*/  DSETP.NEU.AND P4, PT, RZ, UR4, PT ;  /* 0x00000004ff007e2a */ /* 0x000fe2000bf8d000 */
[----:B------:R-:W-:Y:S01]  /*07f0*/  LOP3.LUT R0, R0, 0x7ff, RZ, 0xc0, !PT ;  /* 0x000007ff00007812 */ /* 0x000fe200078ec0ff */
[----:B------:R-:W-:Y:S01]  /*0800*/  IMAD.MOV.U32 R39, RZ, RZ, R9 ;  /* 0x000000ffff277224 */ /* 0x000fe200078e0009 */
[----:B----4-:R-:W-:-:S03]  /*0810*/  ISETP.LE.AND P3, PT, RZ, UR8, PT ;  /* 0x00000008ff007c0c */ /* 0x010fc6000bf63270 */
[----:B------:R-:W-:Y:S01]  /*0820*/  VIADD R5, R0, 0xfffffc0c ;  /* 0xfffffc0c00057836 */ /* 0x000fe20000000000 */
[----:B------:R-:W-:Y:S01]  /*0830*/  MOV R0, 0x8d0 ;  /* 0x000008d000007802 */ /* 0x000fe20000000f00 */
[----:B------:R-:W-:-:S03]  /*0840*/  IMAD.MOV.U32 R41, RZ, RZ, R21 ;  /* 0x000000ffff297224 */ /* 0x000fc600078e0015 */
[CC--:B------:R-:W-:Y:S02]  /*0850*/  SHF.L.U32 R4, R8.reuse, R5.reuse, RZ ;  /* 0x0000000508047219 */ /* 0x0c0fe400000006ff */
[----:B------:R-:W-:Y:S02]  /*0860*/  SHF.L.U64.HI R5, R8, R5, R9 ;  /* 0x0000000508057219 */ /* 0x000fe40000010209 */
[----:B------:R-:W-:Y:S01]  /*0870*/  ISETP.NE.U32.AND P2, PT, R4, RZ, PT ;  /* 0x000000ff0400720c */ /* 0x000fe20003f45070 */
[----:B0-----:R-:W-:-:S03]  /*0880*/  DMUL R16, R12, R16 ;  /* 0x000000100c107228 */ /* 0x001fc60000000000 */
[----:B------:R-:W-:-:S04]  /*0890*/  ISETP.NE.AND.EX P2, PT, R5, -0x80000000, PT, P2 ;  /* 0x800000000500780c */ /* 0x000fc80003f45320 */
[----:B------:R-:W-:Y:S01]  /*08a0*/  PLOP3.LUT P2, PT, P2, PT, PT, 0x8, 0x80 ;  /* 0x000000000080781c */ /* 0x000fe2000174e170 */
[----:B--2---:R-:W-:-:S12]  /*08b0*/  DFMA R14, R14, R18, R16 ;  /* 0x000000120e0e722b */ /* 0x004fd80000000010 */
[----:B------:R-:W-:Y:S05]  /*08c0*/  CALL.REL.NOINC `($_Z19tree_builder_sharedPdddiddd$__internal_accurate_pow) ;  /* 0x0000001000a07944 */ /* 0x000fea0003c00000 */
[----:B------:R-:W-:Y:S05]  /*08d0*/  BSYNC.RECONVERGENT B1 ;  /* 0x0000000000017941 */ /* 0x000fea0003800200 */
.L_x_96:
[----:B------:R-:W0:Y:S01]  /*08e0*/  LDC.64 R16, c[0x0][0x3a8] ;  /* 0x0000ea00ff107b82 */ /* 0x000e220000000a00 */
[----:B------:R-:W-:Y:S02]  /*08f0*/  DADD R22, -RZ, -R20 ;  /* 0x00000000ff167229 */ /* 0x000fe40000000914 */
[----:B0-----:R-:W-:-:S10]  /*0900*/  DADD R18, R8, R16 ;  /* 0x0000000008127229 */ /* 0x001fd40000000010 */
[----:B------:R-:W-:Y:S02]  /*0910*/  LOP3.LUT R18, R19, 0x7ff00000, RZ, 0xc0, !PT ;  /* 0x7ff0000013127812 */ /* 0x000fe400078ec0ff */
[-C--:B------:R-:W-:Y:S02]  /*0920*/  FSEL R19, R22, R20.reuse, P2 ;  /* 0x0000001416137208 */ /* 0x080fe40001000000 */
[-C--:B------:R-:W-:Y:S02]  /*0930*/  FSEL R22, R23, R21.reuse, P2 ;  /* 0x0000001517167208 */ /* 0x080fe40001000000 */
[----:B------:R-:W-:Y:S02]  /*0940*/  ISETP.NE.AND P5, PT, R18, 0x7ff00000, PT ;  /* 0x7ff000001200780c */ /* 0x000fe40003fa5270 */
[----:B------:R-:W-:Y:S02]  /*0950*/  FSEL R20, R19, R20, !P3 ;  /* 0x0000001413147208 */ /* 0x000fe40005800000 */
[----:B------:R-:W-:Y:S01]  /*0960*/  FSEL R21, R22, R21, !P3 ;  /* 0x0000001516157208 */ /* 0x000fe20005800000 */
[----:B------:R-:W-:Y:S08]  /*0970*/  @P4 BRA `(.L_x_97) ;  /* 0x0000000000204947 */ /* 0x000ff00003800000 */
[----:B------:R-:W0:Y:S01]  /*0980*/  LDC R21, c[0x0][0x3ac] ;  /* 0x0000eb00ff157b82 */ /* 0x000e220000000800 */
[----:B------:R-:W-:Y:S01]  /*0990*/  ISETP.NE.U32.AND P0, PT, R4, RZ, PT ;  /* 0x000000ff0400720c */ /* 0x000fe20003f05070 */
[----:B------:R-:W-:Y:S01]  /*09a0*/  IMAD.MOV.U32 R20, RZ, RZ, RZ ;  /* 0x000000ffff147224 */ /* 0x000fe200078e00ff */
[----:B------:R-:W-:Y:S02]  /*09b0*/  ISETP.GE.AND P1, PT, R9, RZ, PT ;  /* 0x000000ff0900720c */ /* 0x000fe40003f26270 */
[----:B------:R-:W-:-:S13]  /*09c0*/  ISETP.NE.AND.EX P0, PT, R5, -0x80000000, PT, P0 ;  /* 0x800000000500780c */ /* 0x000fda0003f05300 */
[----:B------:R-:W-:-:S06]  /*09d0*/  DSETP.NEU.AND P2, PT, |R8|, 0.5, !P0 ;  /* 0x3fe000000800742a */ /* 0x000fcc000474d200 */
[----:B0-----:R-:W-:-:S04]  /*09e0*/  SEL R21, R21, RZ, P2 ;  /* 0x000000ff15157207 */ /* 0x001fc80001000000 */
[----:B------:R-:W-:-:S07]  /*09f0*/  @!P1 LOP3.LUT R21, R21, 0x7ff00000, RZ, 0xfc, !PT ;  /* 0x7ff0000015159812 */ /* 0x000fce00078efcff */
.L_x_97:
[----:B------:R-:W-:Y:S04]  /*0a00*/  BSSY.RECONVERGENT B1, `(.L_x_98) ;  /* 0x0000012000017945 */ /* 0x000fe80003800200 */
[----:B------:R-:W-:Y:S05]  /*0a10*/  @P5 BRA `(.L_x_99) ;  /* 0x0000000000405947 */ /* 0x000fea0003800000 */
[----:B------:R-:W-:-:S14]  /*0a20*/  DSETP.NAN.AND P0, PT, R16, R16, PT ;  /* 0x000000101000722a */ /* 0x000fdc0003f08000 */
[----:B------:R-:W-:Y:S05]  /*0a30*/  @P0 BRA `(.L_x_100) ;  /* 0x0000000000340947 */ /* 0x000fea0003800000 */
[----:B------:R-:W-:-:S14]  /*0a40*/  DSETP.NEU.AND P0, PT, |R16|, +INF , PT ;  /* 0x7ff000001000742a */ /* 0x000fdc0003f0d200 */
[----:B------:R-:W-:Y:S05]  /*0a50*/  @P0 BRA `(.L_x_99) ;  /* 0x0000000000300947 */ /* 0x000fea0003800000 */
[----:B------:R-:W0:Y:S01]  /*0a60*/  LDCU UR4, c[0x0][0x3ac] ;  /* 0x00007580ff0477ac */ /* 0x000e220008000800 */
[C---:B------:R-:W-:Y:S01]  /*0a70*/  ISETP.GE.AND P0, PT, R9.reuse, RZ, PT ;  /* 0x000000ff0900720c */ /* 0x040fe20003f06270 */
[----:B------:R-:W-:Y:S01]  /*0a80*/  IMAD.MOV.U32 R20, RZ, RZ, RZ ;  /* 0x000000ffff147224 */ /* 0x000fe200078e00ff */
[----:B------:R-:W-:Y:S02]  /*0a90*/  LOP3.LUT R8, R9, 0x7fffffff, RZ, 0xc0, !PT ;  /* 0x7fffffff09087812 */ /* 0x000fe400078ec0ff */
[----:B------:R-:W-:Y:S02]  /*0aa0*/  SEL R21, RZ, 0x7ff00000, !P0 ;  /* 0x7ff00000ff157807 */ /* 0x000fe40004000000 */
[----:B------:R-:W-:-:S03]  /*0ab0*/  ISETP.NE.AND P0, PT, R8, 0x3fe00000, PT ;  /* 0x3fe000000800780c */ /* 0x000fc60003f05270 */
[----:B------:R-:W-:-:S05]  /*0ac0*/  VIADD R0, R21, 0x80000000 ;  /* 0x8000000015007836 */ /* 0x000fca0000000000 */
[----:B------:R-:W-:Y:S02]  /*0ad0*/  SEL R0, R0, R21, P0 ;  /* 0x0000001500007207 */ /* 0x000fe40000000000 */
[----:B0-----:R-:W-:-:S13]  /*0ae0*/  ISETP.LE.AND P1, PT, RZ, UR4, PT ;  /* 0x00000004ff007c0c */ /* 0x001fda000bf23270 */
[----:B------:R-:W-:Y:S01]  /*0af0*/  @!P1 SEL R21, R0, R21, P2 ;  /* 0x0000001500159207 */ /* 0x000fe20001000000 */
[----:B------:R-:W-:Y:S06]  /*0b00*/  BRA `(.L_x_99) ;  /* 0x0000000000047947 */ /* 0x000fec0003800000 */
.L_x_100:
[----:B------:R-:W-:-:S11]  /*0b10*/  DADD R20, R8, R16 ;  /* 0x0000000008147229 */ /* 0x000fd60000000010 */
.L_x_99:
[----:B------:R-:W-:Y:S05]  /*0b20*/  BSYNC.RECONVERGENT B1 ;  /* 0x0000000000017941 */ /* 0x000fea0003800200 */
.L_x_98:
[----:B------:R-:W0:Y:S01]  /*0b30*/  LDC.64 R8, c[0x0][0x390] ;  /* 0x0000e400ff087b82 */ /* 0x000e220000000a00 */
[----:B------:R-:W0:Y:S01]  /*0b40*/  LDCU.64 UR8, c[0x0][0x388] ;  /* 0x00007100ff0877ac */ /* 0x000e220008000a00 */
[----:B------:R-:W-:Y:S01]  /*0b50*/  ISETP.NE.AND P0, PT, R3, RZ, PT ;  /* 0x000000ff0300720c */ /* 0x000fe20003f05270 */
[----:B------:R-:W-:Y:S02]  /*0b60*/  DSETP.NEU.AND P1, PT, R16, 1, PT ;  /* 0x3ff000001000742a */ /* 0x000fe40003f2d000 */
[----:B------:R-:W-:Y:S01]  /*0b70*/  DMUL R14, R14, R10 ;  /* 0x0000000a0e0e7228 */ /* 0x000fe20000000000 */
[----:B------:R-:W-:Y:S01]  /*0b80*/  FSEL R4, R20, RZ, P0 ;  /* 0x000000ff14047208 */ /* 0x000fe20000000000 */
[----:B------:R-:W-:Y:S01]  /*0b90*/  UMOV UR4, 0x400 ;  /* 0x0000040000047882 */ /* 0x000fe20000000000 */
[----:B------:R-:W-:Y:S01]  /*0ba0*/  FSEL R20, R21, 1.875, P0 ;  /* 0x3ff0000015147808 */ /* 0x000fe20000000000 */
[----:B------:R-:W1:Y:S01]  /*0bb0*/  S2UR UR5, SR_CgaCtaId ;  /* 0x00000000000579c3 */ /* 0x000e620000008800 */
[----:B------:R-:W-:-:S02]  /*0bc0*/  FSEL R4, R4, RZ, P1 ;  /* 0x000000ff04047208 */ /* 0x000fc40000800000 */
[----:B------:R-:W-:-:S03]  /*0bd0*/  FSEL R5, R20, 1.875, P1 ;  /* 0x3ff0000014057808 */ /* 0x000fc60000800000 */
[----:B------:R-:W-:-:S03]  /*0be0*/  IMAD.MOV.U32 R3, RZ, RZ, R15 ;  /* 0x000000ffff037224 */ /* 0x000fc600078e000f */
[----:B0-----:R-:W-:-:S08]  /*0bf0*/  DFMA R4, -R4, UR8, R8 ;  /* 0x0000000804047c2b */ /* 0x001fd00008000108 */
[----:B------:R-:W-:Y:S01]  /*0c00*/  DSETP.MAX.AND P0, P1, R4, R14, PT ;  /* 0x0000000e0400722a */ /* 0x000fe2000390f000 */
[----:B-1----:R-:W-:Y:S01]  /*0c10*/  ULEA UR4, UR5, UR4, 0x18 ;  /* 0x0000000405047291 */ /* 0x002fe2000f8ec0ff */
[----:B------:R-:W-:-:S04]  /*0c20*/  IMAD.MOV.U32 R0, RZ, RZ, R5 ;  /* 0x000000ffff007224 */ /* 0x000fc800078e0005 */
[----:B------:R-:W-:Y:S02]  /*0c30*/  SEL R4, R4, R14, P0 ;  /* 0x0000000e04047207 */ /* 0x000fe40000000000 */
[----:B------:R-:W-:-:S06]  /*0c40*/  FSEL R9, R0, R3, P0 ;  /* 0x0000000300097208 */ /* 0x000fcc0000000000 */
[----:B------:R-:W-:Y:S02]  /*0c50*/  @P1 LOP3.LUT R9, R3, 0x80000, RZ, 0xfc, !PT ;  /* 0x0008000003091812 */ /* 0x000fe400078efcff */
[----:B------:R-:W-:-:S03]  /*0c60*/  LEA R3, R2, UR4, 0x3 ;  /* 0x0000000402037c11 */ /* 0x000fc6000f8e18ff */
[----:B------:R-:W-:-:S05]  /*0c70*/  IMAD.MOV.U32 R5, RZ, RZ, R9 ;  /* 0x000000ffff057224 */ /* 0x000fca00078e0009 */
[----:B------:R0:W-:Y:S02]  /*0c80*/  STS.64 [R3], R4 ;  /* 0x0000000403007388 */ /* 0x0001e40000000a00 */
.L_x_95:
[----:B------:R-:W-:Y:S05]  /*0c90*/  BSYNC.RECONVERGENT B0 ;  /* 0x0000000000007941 */ /* 0x000fea0003800200 */
.L_x_94:
[----:B------:R-:W1:Y:S02]  /*0ca0*/  LDCU UR4, c[0x0][0x398] ;  /* 0x00007300ff0477ac */ /* 0x000e640008000800 */
[----:B-1----:R-:W-:-:S09]  /*0cb0*/  UISETP.NE.AND UP0, UPT, UR4, 0x1, UPT ;  /* 0x000000010400788c */ /* 0x002fd2000bf05270 */
[----:B------:R-:W-:Y:S05]  /*0cc0*/  BRA.U !UP0, `(.L_x_92) ;  /* 0x0000000908d47547 */ /* 0x000fea000b800000 */
[----:B0-----:R-:W0:Y:S01]  /*0cd0*/  LDC R3, c[0x0][0x3ac] ;  /* 0x0000eb00ff037b82 */ /* 0x001e220000000800 */
[----:B------:R-:W-:Y:S01]  /*0ce0*/  VIADD R5, R7, 0xffffffff ;  /* 0xffffffff07057836 */ /* 0x000fe20000000000 */
[----:B------:R-:W1:Y:S01]  /*0cf0*/  LDCU UR14, c[0x0][0x3ac] ;  /* 0x00007580ff0e77ac */ /* 0x000e620008000800 */
[C---:B------:R-:W-:Y:S02]  /*0d00*/  IMAD R4, R2.reuse, 0x2, -R7 ;  /* 0x0000000202047824 */ /* 0x040fe400078e0a07 */
[----:B------:R-:W-:Y:S01]  /*0d10*/  IMAD R6, R2, -0x2, R5 ;  /* 0xfffffffe02067824 */ /* 0x000fe200078e0205 */
[----:B------:R-:W2:Y:S01]  /*0d20*/  LDCU.64 UR10, c[0x0][0x3a8] ;  /* 0x00007500ff0a77ac */ /* 0x000ea20008000a00 */
[----:B------:R-:W-:Y:S01]  /*0d30*/  VIADD R4, R4, 0x1 ;  /* 0x0000000104047836 */ /* 0x000fe20000000000 */
[----:B------:R-:W3:Y:S01]  /*0d40*/  LDC.64 R14, c[0x0][0x3a8] ;  /* 0x0000ea00ff0e7b82 */ /* 0x000ee20000000a00 */
[----:B------:R-:W4:Y:S01]  /*0d50*/  LDCU.64 UR16, c[0x0][0x388] ;  /* 0x00007100ff1077ac */ /* 0x000f220008000a00 */
[----:B------:R-:W5:Y:S06]  /*0d60*/  LDCU.64 UR12, c[0x0][0x3b0] ;  /* 0x00007600ff0c77ac */ /* 0x000f6c0008000a00 */
[----:B------:R-:W0:Y:S02]  /*0d70*/  LDC.64 R16, c[0x0][0x390] ;  /* 0x0000e400ff107b82 */ /* 0x000e240000000a00 */
.L_x_114:
[----:B------:R-:W-:Y:S01]  /*0d80*/  VIADD R7, R5, 0x1 ;  /* 0x0000000105077836 */ /* 0x000fe20000000000 */
[----:B------:R-:W-:Y:S04]  /*0d90*/  BAR.SYNC.DEFER_BLOCKING 0x0 ;  /* 0x0000000000007b1d */ /* 0x000fe80000010000 */
[----:B------:R-:W-:Y:S02]  /*0da0*/  ISETP.GE.AND P0, PT, R2, R7, PT ;  /* 0x000000070200720c */ /* 0x000fe40003f06270 */
[----:B------:R-:W-:Y:S11]  /*0db0*/  BSSY.RECONVERGENT B0, `(.L_x_101) ;  /* 0x000004e000007945 */ /* 0x000ff60003800200 */
[----:B01----:R-:W-:Y:S05]  /*0dc0*/  @P0 BRA `(.L_x_102) ;  /* 0x0000000400300947 */ /* 0x003fea0003800000 */
[----:B------:R-:W4:Y:S01]  /*0dd0*/  S2UR UR5, SR_CgaCtaId ;  /* 0x00000000000579c3 */ /* 0x000f220000008800 */
[----:B------:R-:W-:Y:S01]  /*0de0*/  UMOV UR4, 0x400 ;  /* 0x0000040000047882 */ /* 0x000fe20000000000 */
[----:B------:R-:W5:Y:S01]  /*0df0*/  I2F.F64 R42, R4 ;  /* 0x00000004002a7312 */ /* 0x000f620000201c00 */
[----:B--2---:R-:W-:Y:S01]  /*0e00*/  DADD R40, -RZ, |UR10| ;  /* 0x4000000aff287e29 */ /* 0x004fe20008000100 */
[----:B------:R-:W-:Y:S01]  /*0e10*/  BSSY.RECONVERGENT B1, `(.L_x_103) ;  /* 0x0000016000017945 */ /* 0x000fe20003800200 */
[----:B------:R-:W-:Y:S01]  /*0e20*/  DSETP.NEU.AND P4, PT, RZ, UR10, PT ;  /* 0x0000000aff007e2a */ /* 0x000fe2000bf8d000 */
[----:B-1----:R-:W-:Y:S02]  /*0e30*/  ISETP.LE.AND P2, PT, RZ, UR14, PT ;  /* 0x0000000eff007c0c */ /* 0x002fe4000bf43270 */
[--C-:B-----5:R-:W-:Y:S01]  /*0e40*/  SHF.R.U32.HI R0, RZ, 0x14, R43.reuse ;  /* 0x00000014ff007819 */ /* 0x120fe2000001162b */
[----:B------:R-:W-:-:S03]  /*0e50*/  IMAD.MOV.U32 R39, RZ, RZ, R43 ;  /* 0x000000ffff277224 */ /* 0x000fc600078e002b */
[----:B------:R-:W-:Y:S01]  /*0e60*/  LOP3.LUT R0, R0, 0x7ff, RZ, 0xc0, !PT ;  /* 0x000007ff00007812 */ /* 0x000fe200078ec0ff */
[----:B----4-:R-:W-:-:S04]  /*0e70*/  ULEA UR4, UR5, UR4, 0x18 ;  /* 0x0000000405047291 */ /* 0x010fc8000f8ec0ff */
[----:B------:R-:W-:Y:S01]  /*0e80*/  VIADD R19, R0, 0xfffffc0c ;  /* 0xfffffc0c00137836 */ /* 0x000fe20000000000 */
[----:B------:R-:W-:Y:S02]  /*0e90*/  MOV R0, 0xf70 ;  /* 0x00000f7000007802 */ /* 0x000fe40000000f00 */
[----:B------:R-:W-:Y:S02]  /*0ea0*/  LEA R8, R2, UR4, 0x3 ;  /* 0x0000000402087c11 */ /* 0x000fe4000f8e18ff */
[CC--:B------:R-:W-:Y:S02]  /*0eb0*/  SHF.L.U32 R9, R42.reuse, R19.reuse, RZ ;  /* 0x000000132a097219 */ /* 0x0c0fe400000006ff */
[----:B------:R-:W-:Y:S01]  /*0ec0*/  SHF.L.U64.HI R18, R42, R19, R43 ;  /* 0x000000132a127219 */ /* 0x000fe2000001022b */
[----:B------:R-:W1:Y:S01]  /*0ed0*/  LDS.64 R20, [R8] ;  /* 0x0000000008147984 */ /* 0x000e620000000a00 */
[----:B------:R-:W-:-:S03]  /*0ee0*/  ISETP.NE.U32.AND P3, PT, R9, RZ, PT ;  /* 0x000000ff0900720c */ /* 0x000fc60003f65070 */
[----:B------:R-:W2:Y:S01]  /*0ef0*/  LDS.64 R44, [R8+0x8] ;  /* 0x00000800082c7984 */ /* 0x000ea20000000a00 */
[----:B------:R-:W-:-:S04]  /*0f00*/  ISETP.NE.AND.EX P3, PT, R18, -0x80000000, PT, P3 ;  /* 0x800000001200780c */ /* 0x000fc80003f65330 */
[----:B------:R-:W-:Y:S01]  /*0f10*/  PLOP3.LUT P3, PT, P3, PT, PT, 0x8, 0x80 ;  /* 0x000000000080781c */ /* 0x000fe20001f6e170 */
[----:B-1----:R-:W-:-:S08]  /*0f20*/  DMUL R20, R12, R20 ;  /* 0x000000140c147228 */ /* 0x002fd00000000000 */
[----:B--2---:R-:W-:Y:S01]  /*0f30*/  DFMA R44, R44, UR12, R20 ;  /* 0x0000000c2c2c7c2b */ /* 0x004fe20008000014 */
[----:B------:R-:W-:Y:S02]  /*0f40*/  IMAD.MOV.U32 R20, RZ, RZ, R40 ;  /* 0x000000ffff147224 */ /* 0x000fe400078e0028 */
[----:B------:R-:W-:-:S08]  /*0f50*/  IMAD.MOV.U32 R40, RZ, RZ, R42 ;  /* 0x000000ffff287224 */ /* 0x000fd000078e002a */
[----:B0--3--:R-:W-:Y:S05]  /*0f60*/  CALL.REL.NOINC `($_Z19tree_builder_sharedPdddiddd$__internal_accurate_pow) ;  /* 0x0000000800f87944 */ /* 0x009fea0003c00000 */
[----:B------:R-:W-:Y:S05]  /*0f70*/  BSYNC.RECONVERGENT B1 ;  /* 0x0000000000017941 */ /* 0x000fea0003800200 */
.L_x_103:
        /* <DEDUP_REMOVED lines=16> */
.L_x_104:
        /* <DEDUP_REMOVED lines=16> */
.L_x_106:
[----:B------:R-:W-:Y:S05]  /*1180*/  BSYNC.RECONVERGENT B1 ;  /* 0x0000000000017941 */ /* 0x000fea0003800200 */
.L_x_105:
[----:B------:R-:W-:Y:S01]  /*1190*/  ISETP.NE.AND P0, PT, R4, RZ, PT ;  /* 0x000000ff0400720c */ /* 0x000fe20003f05270 */
[----:B------:R-:W-:Y:S02]  /*11a0*/  DSETP.NEU.AND P1, PT, R14, 1, PT ;  /* 0x3ff000000e00742a */ /* 0x000fe40003f2d000 */
[----:B------:R-:W-:Y:S01]  /*11b0*/  DMUL R44, R44, R10 ;  /* 0x0000000a2c2c7228 */ /* 0x000fe20000000000 */
[----:B------:R-:W-:Y:S02]  /*11c0*/  FSEL R18, R20, RZ, P0 ;  /* 0x000000ff14127208 */ /* 0x000fe40000000000 */
[----:B------:R-:W-:Y:S02]  /*11d0*/  FSEL R20, R21, 1.875, P0 ;  /* 0x3ff0000015147808 */ /* 0x000fe40000000000 */
[----:B------:R-:W-:Y:S02]  /*11e0*/  FSEL R18, R18, RZ, P1 ;  /* 0x000000ff12127208 */ /* 0x000fe40000800000 */
[----:B------:R-:W-:-:S03]  /*11f0*/  FSEL R19, R20, 1.875, P1 ;  /* 0x3ff0000014137808 */ /* 0x000fc60000800000 */
[----:B------:R-:W-:-:S03]  /*1200*/  IMAD.MOV.U32 R9, RZ, RZ, R45 ;  /* 0x000000ffff097224 */ /* 0x000fc600078e002d */
[----:B------:R-:W-:-:S08]  /*1210*/  DFMA R18, -R18, UR16, R16 ;  /* 0x0000001012127c2b */ /* 0x000fd00008000110 */
[----:B------:R-:W-:Y:S02]  /*1220*/  DSETP.MAX.AND P0, P1, R18, R44, PT ;  /* 0x0000002c1200722a */ /* 0x000fe4000390f000 */
[----:B------:R-:W-:-:S04]  /*1230*/  IMAD.MOV.U32 R0, RZ, RZ, R19 ;  /* 0x000000ffff007224 */ /* 0x000fc800078e0013 */
[----:B------:R-:W-:Y:S02]  /*1240*/  SEL R18, R18, R44, P0 ;  /* 0x0000002c12127207 */ /* 0x000fe40000000000 */
[----:B------:R-:W-:-:S06]  /*1250*/  FSEL R21, R0, R9, P0 ;  /* 0x0000000900157208 */ /* 0x000fcc0000000000 */
[----:B------:R-:W-:-:S05]  /*1260*/  @P1 LOP3.LUT R21, R9, 0x80000, RZ, 0xfc, !PT ;  /* 0x0008000009151812 */ /* 0x000fca00078efcff */
[----:B------:R-:W-:-:S05]  /*1270*/  IMAD.MOV.U32 R19, RZ, RZ, R21 ;  /* 0x000000ffff137224 */ /* 0x000fca00078e0015 */
[----:B------:R0:W-:Y:S02]  /*1280*/  STS.64 [R8], R18 ;  /* 0x0000001208007388 */ /* 0x0001e40000000a00 */
.L_x_102:
[----:B-12-45:R-:W-:Y:S05]  /*1290*/  BSYNC.RECONVERGENT B0 ;  /* 0x0000000000007941 */ /* 0x036fea0003800200 */
.L_x_101:
[----:B------:R-:W-:Y:S01]  /*12a0*/  BAR.SYNC.DEFER_BLOCKING 0x0 ;  /* 0x0000000000007b1d */ /* 0x000fe20000010000 */
[----:B------:R-:W-:-:S05]  /*12b0*/  ISETP.GE.AND P0, PT, R2, R5, PT ;  /* 0x000000050200720c */ /* 0x000fca0003f06270 */
[----:B------:R-:W-:Y:S08]  /*12c0*/  BSSY.RECONVERGENT B0, `(.L_x_107) ;  /* 0x0000050000007945 */ /* 0x000ff00003800200 */
[----:B------:R-:W-:Y:S05]  /*12d0*/  @P0 BRA `(.L_x_108) ;  /* 0x0000000400380947 */ /* 0x000fea0003800000 */
[----:B------:R-:W1:Y:S01]  /*12e0*/  S2UR UR5, SR_CgaCtaId ;  /* 0x00000000000579c3 */ /* 0x000e620000008800 */
[----:B------:R-:W-:Y:S01]  /*12f0*/  UMOV UR4, 0x400 ;  /* 0x0000040000047882 */ /* 0x000fe20000000000 */
[----:B0-----:R-:W-:Y:S01]  /*1300*/  VIADD R18, R4, 0x1 ;  /* 0x0000000104127836 */ /* 0x001fe20000000000 */
[----:B------:R-:W-:Y:S01]  /*1310*/  DADD R40, -RZ, |UR10| ;  /* 0x4000000aff287e29 */ /* 0x000fe20008000100 */
[----:B------:R-:W-:Y:S01]  /*1320*/  BSSY.RECONVERGENT B1, `(.L_x_109) ;  /* 0x0000017000017945 */ /* 0x000fe20003800200 */
[----:B------:R-:W-:Y:S01]  /*1330*/  DSETP.NEU.AND P4, PT, RZ, UR10, PT ;  /* 0x0000000aff007e2a */ /* 0x000fe2000bf8d000 */
[----:B------:R-:W-:Y:S02]  /*1340*/  ISETP.LE.AND P2, PT, RZ, UR14, PT ;  /* 0x0000000eff007c0c */ /* 0x000fe4000bf43270 */
[----:B------:R-:W0:Y:S02]  /*1350*/  I2F.F64 R18, R18 ;  /* 0x0000001200127312 */ /* 0x000e240000201c00 */
[--C-:B0-----:R-:W-:Y:S01]  /*1360*/  SHF.R.U32.HI R0, RZ, 0x14, R19.reuse ;  /* 0x00000014ff007819 */ /* 0x101fe20000011613 */
[----:B-1----:R-:W-:Y:S01]  /*1370*/  ULEA UR4, UR5, UR4, 0x18 ;  /* 0x0000000405047291 */ /* 0x002fe2000f8ec0ff */
[----:B------:R-:W-:-:S02]  /*1380*/  IMAD.MOV.U32 R39, RZ, RZ, R19 ;  /* 0x000000ffff277224 */ /* 0x000fc400078e0013 */
[----:B------:R-:W-:-:S03]  /*1390*/  LOP3.LUT R0, R0, 0x7ff, RZ, 0xc0, !PT ;  /* 0x000007ff00007812 */ /* 0x000fc600078ec0ff */
[----:B------:R-:W-:Y:S02]  /*13a0*/  LEA R8, R2, UR4, 0x3 ;  /* 0x0000000402087c11 */ /* 0x000fe4000f8e18ff */
[----:B------:R-:W-:Y:S01]  /*13b0*/  VIADD R23, R0, 0xfffffc0c ;  /* 0xfffffc0c00177836 */ /* 0x000fe20000000000 */
[----:B------:R-:W-:Y:S02]  /*13c0*/  MOV R0, 0x1490 ;  /* 0x0000149000007802 */ /* 0x000fe40000000f00 */
[----:B------:R-:W0:Y:S02]  /*13d0*/  LDS.64 R20, [R8] ;  /* 0x0000000008147984 */ /* 0x000e240000000a00 */
[CC--:B------:R-:W-:Y:S02]  /*13e0*/  SHF.L.U32 R9, R18.reuse, R23.reuse, RZ ;  /* 0x0000001712097219 */ /* 0x0c0fe400000006ff */
[----:B------:R-:W1:Y:S01]  /*13f0*/  LDS.64 R42, [R8+0x8] ;  /* 0x00000800082a7984 */ /* 0x000e620000000a00 */
[----:B------:R-:W-:-:S02]  /*1400*/  SHF.L.U64.HI R38, R18, R23, R19 ;  /* 0x0000001712267219 */ /* 0x000fc40000010213 */
[----:B------:R-:W-:-:S04]  /*1410*/  ISETP.NE.U32.AND P3, PT, R9, RZ, PT ;  /* 0x000000ff0900720c */ /* 0x000fc80003f65070 */
[----:B------:R-:W-:-:S04]  /*1420*/  ISETP.NE.AND.EX P3, PT, R38, -0x80000000, PT, P3 ;  /* 0x800000002600780c */ /* 0x000fc80003f65330 */
[----:B------:R-:W-:Y:S01]  /*1430*/  PLOP3.LUT P3, PT, P3, PT, PT, 0x8, 0x80 ;  /* 0x000000000080781c */ /* 0x000fe20001f6e170 */
[----:B0-----:R-:W-:-:S08]  /*1440*/  DMUL R20, R12, R20 ;  /* 0x000000140c147228 */ /* 0x001fd00000000000 */
[----:B-1----:R-:W-:Y:S01]  /*1450*/  DFMA R42, R42, UR12, R20 ;  /* 0x0000000c2a2a7c2b */ /* 0x002fe20008000014 */
[----:B------:R-:W-:Y:S02]  /*1460*/  IMAD.MOV.U32 R20, RZ, RZ, R40 ;  /* 0x000000ffff147224 */ /* 0x000fe400078e0028 */
[----:B------:R-:W-:-:S08]  /*1470*/  IMAD.MOV.U32 R40, RZ, RZ, R18 ;  /* 0x000000ffff287224 */ /* 0x000fd000078e0012 */
[----:B---3--:R-:W-:Y:S05]  /*1480*/  CALL.REL.NOINC `($_Z19tree_builder_sharedPdddiddd$__internal_accurate_pow) ;  /* 0x0000000400b07944 */ /* 0x008fea0003c00000 */
[----:B------:R-:W-:Y:S05]  /*1490*/  BSYNC.RECONVERGENT B1 ;  /* 0x0000000000017941 */ /* 0x000fea0003800200 */
.L_x_109:
        /* <DEDUP_REMOVED lines=16> */
.L_x_110:
        /* <DEDUP_REMOVED lines=16> */
.L_x_113:
[----:B------:R-:W-:-:S11]  /*16a0*/  DADD R20, R18, R14 ;  /* 0x0000000012147229 */ /* 0x000fd6000000000e */
.L_x_112:
[----:B------:R-:W-:Y:S05]  /*16b0*/  BSYNC.RECONVERGENT B1 ;  /* 0x0000000000017941 */ /* 0x000fea0003800200 */
.L_x_111:
[----:B------:R-:W-:Y:S01]  /*16c0*/  ISETP.NE.AND P0, PT, R6, 0x1, PT ;  /* 0x000000010600780c */ /* 0x000fe20003f05270 */
        /* <DEDUP_REMOVED lines=15> */
.L_x_108:
[----:B------:R-:W-:Y:S05]  /*17c0*/  BSYNC.RECONVERGENT B0 ;  /* 0x0000000000007941 */ /* 0x000fea0003800200 */
.L_x_107:
[----:B------:R-:W-:Y:S01]  /*17d0*/  ISETP.GT.U32.AND P0, PT, R7, 0x2, PT ;  /* 0x000000020700780c */ /* 0x000fe20003f04070 */
[----:B------:R-:W-:Y:S02]  /*17e0*/  VIADD R6, R6, 0xfffffffe ;  /* 0xfffffffe06067836 */ /* 0x000fe40000000000 */
[----:B------:R-:W-:Y:S02]  /*17f0*/  VIADD R4, R4, 0x2 ;  /* 0x0000000204047836 */ /* 0x000fe40000000000 */
[----:B------:R-:W-:-:S08]  /*1800*/  VIADD R5, R5, 0xfffffffe ;  /* 0xfffffffe05057836 */ /* 0x000fd00000000000 */
[----:B------:R-:W-:Y:S05]  /*1810*/  @P0 BRA `(.L_x_114) ;  /* 0xfffffff400580947 */ /* 0x000fea000383ffff */
.L_x_92:
[----:B------:R-:W2:Y:S01]  /*1820*/  S2UR UR5, SR_CgaCtaId ;  /* 0x00000000000579c3 */ /* 0x000ea20000008800 */
[----:B------:R-:W-:-:S07]  /*1830*/  UMOV UR4, 0x400 ;  /* 0x0000040000047882 */ /* 0x000fce0000000000 */
[----:B0-----:R-:W0:Y:S01]  /*1840*/  LDC.64 R4, c[0x0][0x380] ;  /* 0x0000e000ff047b82 */ /* 0x001e220000000a00 */
[----:B--2---:R-:W-:-:S09]  /*1850*/  ULEA UR4, UR5, UR4, 0x18 ;  /* 0x0000000405047291 */ /* 0x004fd2000f8ec0ff */
[----:B------:R-:W0:Y:S04]  /*1860*/  LDS.64 R2, [UR4] ;  /* 0x00000004ff027984 */ /* 0x000e280008000a00 */
[----:B0-----:R-:W-:Y:S01]  /*1870*/  STG.E.64 desc[UR6][R4.64], R2 ;  /* 0x0000000204007986 */ /* 0x001fe2000c101b06 */
[----:B------:R-:W-:Y:S05]  /*1880*/  EXIT ;  /* 0x000000000000794d */ /* 0x000fea0003800000 */
        .weak           $__internal_3_$__cuda_sm20_dblrcp_rn_slowpath_v3
        .type           $__internal_3_$__cuda_sm20_dblrcp_rn_slowpath_v3,@function
        .size           $__internal_3_$__cuda_sm20_dblrcp_rn_slowpath_v3,($_Z19tree_builder_sharedPdddiddd$__internal_accurate_pow - $__internal_3_$__cuda_sm20_dblrcp_rn_slowpath_v3)
$__internal_3_$__cuda_sm20_dblrcp_rn_slowpath_v3:
        /* <DEDUP_REMOVED lines=27> */
.L_x_117:
        /* <DEDUP_REMOVED lines=10> */
.L_x_115:
[----:B------:R-:W0:Y:S01]  /*1ae0*/  LDC R4, c[0x0][0x3a0] ;  /* 0x0000e800ff047b82 */ /* 0x000e220000000800 */
[----:B------:R-:W-:-:S07]  /*1af0*/  LOP3.LUT R5, R7, 0x80000, RZ, 0xfc, !PT ;  /* 0x0008000007057812 */ /* 0x000fce00078efcff */
.L_x_116:
[----:B0-----:R-:W-:Y:S02]  /*1b00*/  IMAD.MOV.U32 R10, RZ, RZ, R4 ;  /* 0x000000ffff0a7224 */ /* 0x001fe400078e0004 */
[----:B------:R-:W-:Y:S02]  /*1b10*/  IMAD.MOV.U32 R11, RZ, RZ, R5 ;  /* 0x000000ffff0b7224 */ /* 0x000fe400078e0005 */
[----:B------:R-:W-:Y:S02]  /*1b20*/  IMAD.MOV.U32 R4, RZ, RZ, R0 ;  /* 0x000000ffff047224 */ /* 0x000fe400078e0000 */
[----:B------:R-:W-:-:S04]  /*1b30*/  IMAD.MOV.U32 R5, RZ, RZ, 0x0 ;  /* 0x00000000ff057424 */ /* 0x000fc800078e00ff */
[----:B------:R-:W-:Y:S05]  /*1b40*/  RET.REL.NODEC R4 `(_Z19tree_builder_sharedPdddiddd) ;  /* 0xffffffe4042c7950 */ /* 0x000fea0003c3ffff */
        .type           $_Z19tree_builder_sharedPdddiddd$__internal_accurate_pow,@function
        .size           $_Z19tree_builder_sharedPdddiddd$__internal_accurate_pow,(.L_x_186 - $_Z19tree_builder_sharedPdddiddd$__internal_accurate_pow)
$_Z19tree_builder_sharedPdddiddd$__internal_accurate_pow:
[----:B------:R-:W-:Y:S01]  /*1b50*/  ISETP.GT.U32.AND P0, PT, R41, 0xfffff, PT ;  /* 0x000fffff2900780c */ /* 0x000fe20003f04070 */
[--C-:B------:R-:W-:Y:S01]  /*1b60*/  IMAD.MOV.U32 R21, RZ, RZ, R41.reuse ;  /* 0x000000ffff157224 */ /* 0x100fe200078e0029 */
[----:B------:R-:W-:Y:S01]  /*1b70*/  UMOV UR4, 0x7d2cafe2 ;  /* 0x7d2cafe200047882 */ /* 0x000fe20000000000 */
[----:B------:R-:W-:Y:S01]  /*1b80*/  IMAD.MOV.U32 R24, RZ, RZ, RZ ;  /* 0x000000ffff187224 */ /* 0x000fe200078e00ff */
[----:B------:R-:W-:Y:S01]  /*1b90*/  UMOV UR5, 0x3eb0f5ff ;  /* 0x3eb0f5ff00057882 */ /* 0x000fe20000000000 */
[----:B------:R-:W-:Y:S01]  /*1ba0*/  SHF.R.U32.HI R41, RZ, 0x14, R41 ;  /* 0x00000014ff297819 */ /* 0x000fe20000011629 */
[----:B------:R-:W-:Y:S01]  /*1bb0*/  UMOV UR8, 0x3b39803f ;  /* 0x3b39803f00087882 */ /* 0x000fe20000000000 */
[----:B------:R-:W-:-:S06]  /*1bc0*/  UMOV UR9, 0x3c7abc9e ;  /* 0x3c7abc9e00097882 */ /* 0x000fcc0000000000 */
[----:B------:R-:W-:-:S10]  /*1bd0*/  @!P0 DMUL R22, R20, 1.80143985094819840000e+16 ;  /* 0x4350000014168828 */ /* 0x000fd40000000000 */
[----:B------:R-:W-:Y:S01]  /*1be0*/  @!P0 IMAD.MOV.U32 R21, RZ, RZ, R23 ;  /* 0x000000ffff158224 */ /* 0x000fe200078e0017 */
[----:B------:R-:W-:Y:S01]  /*1bf0*/  @!P0 LEA.HI R41, R23, 0xffffffca, RZ, 0xc ;  /* 0xffffffca17298811 */ /* 0x000fe200078f60ff */
[----:B------:R-:W-:-:S03]  /*1c00*/  @!P0 IMAD.MOV.U32 R20, RZ, RZ, R22 ;  /* 0x000000ffff148224 */ /* 0x000fc600078e0016 */
[----:B------:R-:W-:Y:S01]  /*1c10*/  LOP3.LUT R21, R21, 0x800fffff, RZ, 0xc0, !PT ;  /* 0x800fffff15157812 */ /* 0x000fe200078ec0ff */
[----:B------:R-:W-:-:S03]  /*1c20*/  IMAD.MOV.U32 R28, RZ, RZ, R20 ;  /* 0x000000ffff1c7224 */ /* 0x000fc600078e0014 */
[----:B------:R-:W-:-:S04]  /*1c30*/  LOP3.LUT R21, R21, 0x3ff00000, RZ, 0xfc, !PT ;  /* 0x3ff0000015157812 */ /* 0x000fc800078efcff */
[----:B------:R-:W-:Y:S01]  /*1c40*/  ISETP.GE.U32.AND P1, PT, R21, 0x3ff6a09f, PT ;  /* 0x3ff6a09f1500780c */ /* 0x000fe20003f26070 */
[----:B------:R-:W-:-:S12]  /*1c50*/  IMAD.MOV.U32 R29, RZ, RZ, R21 ;  /* 0x000000ffff1d7224 */ /* 0x000fd800078e0015 */
[----:B------:R-:W-:-:S04]  /*1c60*/  @P1 VIADD R20, R29, 0xfff00000 ;  /* 0xfff000001d141836 */ /* 0x000fc80000000000 */
[----:B------:R-:W-:-:S06]  /*1c70*/  @P1 IMAD.MOV.U32 R29, RZ, RZ, R20 ;  /* 0x000000ffff1d1224 */ /* 0x000fcc00078e0014 */
[C---:B------:R-:W-:Y:S02]  /*1c80*/  DADD R30, R28.reuse, 1 ;  /* 0x3ff000001c1e7429 */ /* 0x040fe40000000000 */
[----:B------:R-:W-:-:S04]  /*1c90*/  DADD R28, R28, -1 ;  /* 0xbff000001c1c7429 */ /* 0x000fc80000000000 */
[----:B------:R-:W0:Y:S02]  /*1ca0*/  MUFU.RCP64H R25, R31 ;  /* 0x0000001f00197308 */ /* 0x000e240000001800 */
[----:B0-----:R-:W-:-:S08]  /*1cb0*/  DFMA R20, -R30, R24, 1 ;  /* 0x3ff000001e14742b */ /* 0x001fd00000000118 */
[----:B------:R-:W-:-:S08]  /*1cc0*/  DFMA R20, R20, R20, R20 ;  /* 0x000000141414722b */ /* 0x000fd00000000014 */
[----:B------:R-:W-:Y:S01]  /*1cd0*/  DFMA R20, R24, R20, R24 ;  /* 0x000000141814722b */ /* 0x000fe20000000018 */
[----:B------:R-:W-:Y:S02]  /*1ce0*/  IMAD.MOV.U32 R24, RZ, RZ, 0x41ad3b5a ;  /* 0x41ad3b5aff187424 */ /* 0x000fe400078e00ff */
[----:B------:R-:W-:-:S05]  /*1cf0*/  IMAD.MOV.U32 R25, RZ, RZ, 0x3ed0f5d2 ;  /* 0x3ed0f5d2ff197424 */ /* 0x000fca00078e00ff */
[----:B------:R-:W-:-:S08]  /*1d00*/  DMUL R26, R28, R20 ;  /* 0x000000141c1a7228 */ /* 0x000fd00000000000 */
[----:B------:R-:W-:-:S08]  /*1d10*/  DFMA R26, R28, R20, R26 ;  /* 0x000000141c1a722b */ /* 0x000fd0000000001a */
[CC--:B------:R-:W-:Y:S02]  /*1d20*/  DMUL R32, R26.reuse, R26.reuse ;  /* 0x0000001a1a207228 */ /* 0x0c0fe40000000000 */
[----:B------:R-:W-:-:S06]  /*1d30*/  DMUL R34, R26, R26 ;  /* 0x0000001a1a227228 */ /* 0x000fcc0000000000 */
        /* <DEDUP_REMOVED lines=18> */
[----:B------:R-:W-:-:S05]  /*1e60*/  DMUL R24, R20, R24 ;  /* 0x0000001814187228 */ /* 0x000fca0000000000 */
        /* <DEDUP_REMOVED lines=31> */
[----:B------:R-:W-:Y:S01]  /*2060*/  DADD R26, R20, R26 ;  /* 0x00000000141a7229 */ /* 0x000fe2000000001a */
[C---:B------:R-:W-:Y:S02]  /*2070*/  VIADD R20, R41.reuse, 0xfffffc01 ;  /* 0xfffffc0129147836 */ /* 0x040fe40000000000 */
[----:B------:R-:W-:Y:S02]  /*2080*/  @P1 VIADD R20, R41, 0xfffffc02 ;  /* 0xfffffc0229141836 */ /* 0x000fe40000000000 */
[----:B------:R-:W-:-:S03]  /*2090*/  IMAD.MOV.U32 R21, RZ, RZ, 0x43300000 ;  /* 0x43300000ff157424 */ /* 0x000fc600078e00ff */
[----:B------:R-:W-:Y:S01]  /*20a0*/  DADD R26, R28, R26 ;  /* 0x000000001c1a7229 */ /* 0x000fe2000000001a */
[----:B------:R-:W-:Y:S01]  /*20b0*/  LOP3.LUT R20, R20, 0x80000000, RZ, 0x3c, !PT ;  /* 0x8000000014147812 */ /* 0x000fe200078e3cff */
[----:B------:R-:W-:-:S05]  /*20c0*/  IMAD.MOV.U32 R41, RZ, RZ, R39 ;  /* 0x000000ffff297224 */ /* 0x000fca00078e0027 */
[----:B------:R-:W-:Y:S01]  /*20d0*/  DADD R20, R20, -UR4 ;  /* 0x8000000414147e29 */ /* 0x000fe20008000000 */
[----:B------:R-:W-:Y:S01]  /*20e0*/  UMOV UR4, 0xfefa39ef ;  /* 0xfefa39ef00047882 */ /* 0x000fe20000000000 */
[----:B------:R-:W-:Y:S01]  /*20f0*/  DADD R24, R24, R26 ;  /* 0x0000000018187229 */ /* 0x000fe2000000001a */
[----:B------:R-:W-:-:S07]  /*2100*/  UMOV UR5, 0x3fe62e42 ;  /* 0x3fe62e4200057882 */ /* 0x000fce0000000000 */
        /* <DEDUP_REMOVED lines=76> */
.L_x_118:
[----:B------:R-:W-:Y:S01]  /*25d0*/  DFMA R24, R24, R26, R26 ;  /* 0x0000001a1818722b */ /* 0x000fe2000000001a */
[----:B------:R-:W-:Y:S01]  /*25e0*/  IMAD.MOV.U32 R22, RZ, RZ, R0 ;  /* 0x000000ffff167224 */ /* 0x000fe200078e0000 */
[----:B------:R-:W-:Y:S01]  /*25f0*/  DSETP.NEU.AND P0, PT, |R26|, +INF , PT ;  /* 0x7ff000001a00742a */ /* 0x000fe20003f0d200 */
[----:B------:R-:W-:-:S07]  /*2600*/  IMAD.MOV.U32 R23, RZ, RZ, 0x0 ;  /* 0x00000000ff177424 */ /* 0x000fce00078e00ff */
[----:B------:R-:W-:Y:S02]  /*2610*/  FSEL R20, R26, R24, !P0 ;  /* 0x000000181a147208 */ /* 0x000fe40004000000 */
[----:B------:R-:W-:Y:S01]  /*2620*/  FSEL R21, R27, R25, !P0 ;  /* 0x000000191b157208 */ /* 0x000fe20004000000 */
[----:B------:R-:W-:Y:S06]  /*2630*/  RET.REL.NODEC R22 `(_Z19tree_builder_sharedPdddiddd) ;  /* 0xffffffd816707950 */ /* 0x000fec0003c3ffff */
.L_x_119:
        /* <DEDUP_REMOVED lines=12> */
.L_x_186:


//--------------------- .text._Z12tree_builderPdddiddd --------------------------
	.section	.text._Z12tree_builderPdddiddd,"ax",@progbits
	.align	128
        .global         _Z12tree_builderPdddiddd
        .type           _Z12tree_builderPdddiddd,@function
        .size           _Z12tree_builderPdddiddd,(.L_x_188 - _Z12tree_builderPdddiddd)
        .other          _Z12tree_builderPdddiddd,@"STO_CUDA_ENTRY STV_DEFAULT"
_Z12tree_builderPdddiddd:
.text._Z12tree_builderPdddiddd:
[----:B------:R-:W-:Y:S01]  /*0000*/  LDC R1, c[0x0][0x37c] ;  /* 0x0000df00ff017b82 */ /* 0x000fe20000000800 */
[----:B------:R-:W0:Y:S01]  /*0010*/  S2R R2, SR_TID.X ;  /* 0x0000000000027919 */ /* 0x000e220000002100 */
[----:B------:R-:W0:Y:S01]  /*0020*/  LDCU UR4, c[0x0][0x398] ;  /* 0x00007300ff0477ac */ /* 0x000e220008000800 */
[----:B------:R-:W-:Y:S01]  /*0030*/  BSSY.RECONVERGENT B0, `(.L_x_120) ;  /* 0x0000011000007945 */ /* 0x000fe20003800200 */
[----:B0-----:R-:W-:Y:S01]  /*0040*/  LEA R3, R2, -UR4, 0x1 ;  /* 0x8000000402037c11 */ /* 0x001fe2000f8e08ff */
[----:B------:R-:W0:Y:S03]  /*0050*/  LDCU.64 UR4, c[0x0][0x3a8] ;  /* 0x00007500ff0477ac */ /* 0x000e260008000a00 */
[----:B------:R-:W1:Y:S02]  /*0060*/  I2F.F64 R6, R3 ;  /* 0x0000000300067312 */ /* 0x000e640000201c00 */
[----:B-1----:R-:W-:Y:S01]  /*0070*/  SHF.R.U32.HI R0, RZ, 0x14, R7 ;  /* 0x00000014ff007819 */ /* 0x002fe20000011607 */
[----:B0-----:R-:W-:Y:S01]  /*0080*/  DADD R42, -RZ, |UR4| ;  /* 0x40000004ff2a7e29 */ /* 0x001fe20008000100 */
[----:B------:R-:W-:-:S02]  /*0090*/  IMAD.MOV.U32 R40, RZ, RZ, R6 ;  /* 0x000000ffff287224 */ /* 0x000fc400078e0006 */
[----:B------:R-:W-:Y:S01]  /*00a0*/  LOP3.LUT R0, R0, 0x7ff, RZ, 0xc0, !PT ;  /* 0x000007ff00007812 */ /* 0x000fe200078ec0ff */
[----:B------:R-:W-:-:S04]  /*00b0*/  IMAD.MOV.U32 R41, RZ, RZ, R7 ;  /* 0x000000ffff297224 */ /* 0x000fc800078e0007 */
[----:B------:R-:W-:Y:S01]  /*00c0*/  VIADD R5, R0, 0xfffffc0c ;  /* 0xfffffc0c00057836 */ /* 0x000fe20000000000 */
[----:B------:R-:W-:-:S04]  /*00d0*/  MOV R0, 0x140 ;  /* 0x0000014000007802 */ /* 0x000fc80000000f00 */
[CC--:B------:R-:W-:Y:S02]  /*00e0*/  SHF.L.U32 R4, R6.reuse, R5.reuse, RZ ;  /* 0x0000000506047219 */ /* 0x0c0fe400000006ff */
[----:B------:R-:W-:Y:S02]  /*00f0*/  SHF.L.U64.HI R5, R6, R5, R7 ;  /* 0x0000000506057219 */ /* 0x000fe40000010207 */
[----:B------:R-:W-:-:S04]  /*0100*/  ISETP.NE.U32.AND P2, PT, R4, RZ, PT ;  /* 0x000000ff0400720c */ /* 0x000fc80003f45070 */
[----:B------:R-:W-:-:S04]  /*0110*/  ISETP.NE.AND.EX P2, PT, R5, -0x80000000, PT, P2 ;  /* 0x800000000500780c */ /* 0x000fc80003f45320 */
[----:B------:R-:W-:-:S13]  /*0120*/  PLOP3.LUT P2, PT, P2, PT, PT, 0x8, 0x80 ;  /* 0x000000000080781c */ /* 0x000fda000174e170 */
[----:B------:R-:W-:Y:S05]  /*0130*/  CALL.REL.NOINC `($_Z12tree_builderPdddiddd$__internal_accurate_pow) ;  /* 0x00000018001c7944 */ /* 0x000fea0003c00000 */
[----:B------:R-:W-:Y:S05]  /*0140*/  BSYNC.RECONVERGENT B0 ;  /* 0x0000000000007941 */ /* 0x000fea0003800200 */
.L_x_120:
[----:B------:R-:W0:Y:S01]  /*0150*/  LDC.64 R12, c[0x0][0x3a8] ;  /* 0x0000ea00ff0c7b82 */ /* 0x000e220000000a00 */
[----:B------:R-:W-:Y:S01]  /*0160*/  DADD R10, -RZ, -R20 ;  /* 0x00000000ff0a7229 */ /* 0x000fe20000000914 */
[----:B------:R-:W1:Y:S06]  /*0170*/  LDCU.64 UR6, c[0x0][0x358] ;  /* 0x00006b00ff0677ac */ /* 0x000e6c0008000a00 */
[----:B------:R-:W2:Y:S03]  /*0180*/  LDC R0, c[0x0][0x3ac] ;  /* 0x0000eb00ff007b82 */ /* 0x000ea60000000800 */
[----:B------:R-:W-:-:S02]  /*0190*/  FSEL R15, R10, R20, P2 ;  /* 0x000000140a0f7208 */ /* 0x000fc40001000000 */
[----:B------:R-:W-:Y:S01]  /*01a0*/  FSEL R10, R11, R21, P2 ;  /* 0x000000150b0a7208 */ /* 0x000fe20001000000 */
[----:B0-----:R-:W-:Y:S02]  /*01b0*/  DSETP.NEU.AND P0, PT, R12, RZ, PT ;  /* 0x000000ff0c00722a */ /* 0x001fe40003f0d000 */
[----:B------:R-:W-:Y:S01]  /*01c0*/  DADD R8, R6, R12 ;  /* 0x0000000006087229 */ /* 0x000fe2000000000c */
[----:B--2---:R-:W-:-:S09]  /*01d0*/  ISETP.GE.AND P1, PT, R0, RZ, PT ;  /* 0x000000ff0000720c */ /* 0x004fd20003f26270 */
[----:B------:R-:W-:Y:S02]  /*01e0*/  LOP3.LUT R8, R9, 0x7ff00000, RZ, 0xc0, !PT ;  /* 0x7ff0000009087812 */ /* 0x000fe400078ec0ff */
[----:B------:R-:W-:Y:S02]  /*01f0*/  FSEL R20, R15, R20, !P1 ;  /* 0x000000140f147208 */ /* 0x000fe40004800000 */
[----:B------:R-:W-:Y:S02]  /*0200*/  ISETP.NE.AND P4, PT, R8, 0x7ff00000, PT ;  /* 0x7ff000000800780c */ /* 0x000fe40003f85270 */
[----:B------:R-:W-:Y:S01]  /*0210*/  FSEL R21, R10, R21, !P1 ;  /* 0x000000150a157208 */ /* 0x000fe20004800000 */
[----:B-1----:R-:W-:Y:S10]  /*0220*/  @P0 BRA `(.L_x_121) ;  /* 0x00000000001c0947 */ /* 0x002ff40003800000 */
[----:B------:R-:W-:Y:S01]  /*0230*/  ISETP.NE.U32.AND P0, PT, R4, RZ, PT ;  /* 0x000000ff0400720c */ /* 0x000fe20003f05070 */
[----:B------:R-:W-:Y:S01]  /*0240*/  IMAD.MOV.U32 R20, RZ, RZ, RZ ;  /* 0x000000ffff147224 */ /* 0x000fe200078e00ff */
[----:B------:R-:W-:Y:S02]  /*0250*/  ISETP.GE.AND P3, PT, R7, RZ, PT ;  /* 0x000000ff0700720c */ /* 0x000fe40003f66270 */
[----:B------:R-:W-:-:S13]  /*0260*/  ISETP.NE.AND.EX P0, PT, R5, -0x80000000, PT, P0 ;  /* 0x800000000500780c */ /* 0x000fda0003f05300 */
[----:B------:R-:W-:-:S06]  /*0270*/  DSETP.NEU.AND P2, PT, |R6|, 0.5, !P0 ;  /* 0x3fe000000600742a */ /* 0x000fcc000474d200 */
[----:B------:R-:W-:-:S04]  /*0280*/  SEL R21, R0, RZ, P2 ;  /* 0x000000ff00157207 */ /* 0x000fc80001000000 */
[----:B------:R-:W-:-:S07]  /*0290*/  @!P3 LOP3.LUT R21, R21, 0x7ff00000, RZ, 0xfc, !PT ;  /* 0x7ff000001515b812 */ /* 0x000fce00078efcff */
.L_x_121:
        /* <DEDUP_REMOVED lines=15> */
.L_x_123:
[----:B------:R-:W-:Y:S05]  /*0390*/  BSYNC.RECONVERGENT B0 ;  /* 0x0000000000007941 */ /* 0x000fea0003800200 */
.L_x_122:
[----:B------:R-:W0:Y:S01]  /*03a0*/  LDC.64 R6, c[0x0][0x388] ;  /* 0x0000e200ff067b82 */ /* 0x000e220000000a00 */
[----:B------:R-:W0:Y:S01]  /*03b0*/  LDCU.64 UR4, c[0x0][0x390] ;  /* 0x00007200ff0477ac */ /* 0x000e220008000a00 */
[----:B------:R-:W-:Y:S01]  /*03c0*/  ISETP.NE.AND P1, PT, R3, RZ, PT ;  /* 0x000000ff0300720c */ /* 0x000fe20003f25270 */
[----:B------:R-:W-:Y:S01]  /*03d0*/  DSETP.NEU.AND P0, PT, R12, 1, PT ;  /* 0x3ff000000c00742a */ /* 0x000fe20003f0d000 */
[----:B------:R-:W-:Y:S02]  /*03e0*/  IMAD.MOV.U32 R0, RZ, RZ, RZ ;  /* 0x000000ffff007224 */ /* 0x000fe400078e00ff */
[----:B------:R-:W-:Y:S02]  /*03f0*/  FSEL R4, R20, RZ, P1 ;  /* 0x000000ff14047208 */ /* 0x000fe40000800000 */
[----:B------:R-:W-:Y:S01]  /*0400*/  FSEL R20, R21, 1.875, P1 ;  /* 0x3ff0000015147808 */ /* 0x000fe20000800000 */
[----:B------:R-:W1:Y:S01]  /*0410*/  LDC R8, c[0x0][0x398] ;  /* 0x0000e600ff087b82 */ /* 0x000e620000000800 */
[----:B------:R-:W-:-:S02]  /*0420*/  FSEL R4, R4, RZ, P0 ;  /* 0x000000ff04047208 */ /* 0x000fc40000000000 */
[----:B------:R-:W-:-:S05]  /*0430*/  FSEL R5, R20, 1.875, P0 ;  /* 0x3ff0000014057808 */ /* 0x000fca0000000000 */
[----:B------:R-:W2:Y:S01]  /*0440*/  LDC.64 R16, c[0x0][0x380] ;  /* 0x0000e000ff107b82 */ /* 0x000ea20000000a00 */
[----:B0-----:R-:W-:-:S08]  /*0450*/  DFMA R4, -R4, R6, UR4 ;  /* 0x0000000404047e2b */ /* 0x001fd00008000106 */
[----:B------:R-:W-:Y:S01]  /*0460*/  DSETP.MAX.AND P1, P2, RZ, R4, PT ;  /* 0x00000004ff00722a */ /* 0x000fe20003a2f000 */
[----:B-1----:R-:W-:Y:S01]  /*0470*/  ISETP.GE.AND P0, PT, R8, 0x1, PT ;  /* 0x000000010800780c */ /* 0x002fe20003f06270 */
[----:B------:R-:W-:Y:S02]  /*0480*/  IMAD.MOV.U32 R3, RZ, RZ, R4 ;  /* 0x000000ffff037224 */ /* 0x000fe400078e0004 */
[----:B------:R-:W-:Y:S02]  /*0490*/  IMAD.MOV.U32 R4, RZ, RZ, RZ ;  /* 0x000000ffff047224 */ /* 0x000fe400078e00ff */
[----:B------:R-:W-:-:S03]  /*04a0*/  FSEL R7, R0, R5, P1 ;  /* 0x0000000500077208 */ /* 0x000fc60000800000 */
[----:B------:R-:W-:Y:S01]  /*04b0*/  SEL R4, R4, R3, P1 ;  /* 0x0000000304047207 */ /* 0x000fe20000800000 */
[----:B--2---:R-:W-:-:S04]  /*04c0*/  IMAD.WIDE.U32 R16, R2, 0x8, R16 ;  /* 0x0000000802107825 */ /* 0x004fc800078e0010 */
[----:B------:R-:W-:-:S05]  /*04d0*/  @P2 LOP3.LUT R7, R5, 0x80000, RZ, 0xfc, !PT ;  /* 0x0008000005072812 */ /* 0x000fca00078efcff */
[----:B------:R-:W-:-:S05]  /*04e0*/  IMAD.MOV.U32 R5, RZ, RZ, R7 ;  /* 0x000000ffff057224 */ /* 0x000fca00078e0007 */
[----:B------:R0:W-:Y:S01]  /*04f0*/  STG.E.64 desc[UR6][R16.64], R4 ;  /* 0x0000000410007986 */ /* 0x0001e2000c101b06 */
[----:B------:R-:W-:Y:S05]  /*0500*/  @!P0 EXIT ;  /* 0x000000000000894d */ /* 0x000fea0003800000 */
        /* <DEDUP_REMOVED lines=14> */
[----:B------:R-:W-:Y:S05]  /*05f0*/  CALL.REL.NOINC `($__internal_4_$__cuda_sm20_dblrcp_rn_slowpath_v3) ;  /* 0x00000010003c7944 */ /* 0x000fea0003c00000 */
.L_x_124:
        /* <DEDUP_REMOVED lines=14> */
[----:B------:R-:W2:Y:S04]  /*06e0*/  LDG.E.64 R18, desc[UR6][R16.64] ;  /* 0x0000000610127981 */ /* 0x000ea8000c1e1b00 */
[----:B------:R-:W3:Y:S01]  /*06f0*/  LDG.E.64 R10, desc[UR6][R16.64+0x8] ;  /* 0x00000806100a7981 */ /* 0x000ee2000c1e1b00 */
[----:B------:R-:W-:Y:S01]  /*0700*/  IMAD R3, R2, 0x2, -R7 ;  /* 0x0000000202037824 */ /* 0x000fe200078e0a07 */
[----:B------:R-:W0:Y:S01]  /*0710*/  LDCU.64 UR4, c[0x0][0x3a8] ;  /* 0x00007500ff0477ac */ /* 0x000e220008000a00 */
[----:B------:R-:W-:Y:S02]  /*0720*/  BSSY.RECONVERGENT B1, `(.L_x_127) ;  /* 0x0000014000017945 */ /* 0x000fe40003800200 */
[----:B------:R-:W1:Y:S01]  /*0730*/  I2F.F64 R8, R3 ;  /* 0x0000000300087312 */ /* 0x000e620000201c00 */
[----:B------:R-:W4:Y:S01]  /*0740*/  LDCU UR8, c[0x0][0x3ac] ;  /* 0x00007580ff0877ac */ /* 0x000f220008000800 */
[--C-:B-1----:R-:W-:Y:S01]  /*0750*/  SHF.R.U32.HI R0, RZ, 0x14, R9.reuse ;  /* 0x00000014ff007819 */ /* 0x102fe20000011609 */
[----:B0-----:R-:W-:Y:S01]  /*0760*/  DADD R42, -RZ, |UR4| ;  /* 0x40000004ff2a7e29 */ /* 0x001fe20008000100 */
[----:B------:R-:W-:Y:S01]  /*0770*/  IMAD.MOV.U32 R40, RZ, RZ, R8 ;  /* 0x000000ffff287224 */ /* 0x000fe200078e0008 */
[----:B------:R-:W-:Y:S01]  /*0780*/  DSETP.NEU.AND P4, PT, RZ, UR4, PT ;  /* 0x00000004ff007e2a */ /* 0x000fe2000bf8d000 */
[----:B------:R-:W-:Y:S01]  /*0790*/  LOP3.LUT R0, R0, 0x7ff, RZ, 0xc0, !PT ;  /* 0x000007ff00007812 */ /* 0x000fe200078ec0ff */
[----:B------:R-:W-:Y:S01]  /*07a0*/  IMAD.MOV.U32 R41, RZ, RZ, R9 ;  /* 0x000000ffff297224 */ /* 0x000fe200078e0009 */
[----:B----4-:R-:W-:-:S03]  /*07b0*/  ISETP.LE.AND P3, PT, RZ, UR8, PT ;  /* 0x00000008ff007c0c */ /* 0x010fc6000bf63270 */
[----:B------:R-:W-:Y:S01]  /*07c0*/  VIADD R5, R0, 0xfffffc0c ;  /* 0xfffffc0c00057836 */ /* 0x000fe20000000000 */
[----:B------:R-:W-:-:S04]  /*07d0*/  MOV R0, 0x860 ;  /* 0x0000086000007802 */ /* 0x000fc80000000f00 */
[CC--:B------:R-:W-:Y:S02]  /*07e0*/  SHF.L.U32 R4, R8.reuse, R5.reuse, RZ ;  /* 0x0000000508047219 */ /* 0x0c0fe400000006ff */
[----:B------:R-:W-:Y:S02]  /*07f0*/  SHF.L.U64.HI R5, R8, R5, R9 ;  /* 0x0000000508057219 */ /* 0x000fe40000010209 */
[----:B------:R-:W-:-:S04]  /*0800*/  ISETP.NE.U32.AND P2, PT, R4, RZ, PT ;  /* 0x000000ff0400720c */ /* 0x000fc80003f45070 */
[----:B------:R-:W-:-:S04]  /*0810*/  ISETP.NE.AND.EX P2, PT, R5, -0x80000000, PT, P2 ;  /* 0x800000000500780c */ /* 0x000fc80003f45320 */
[----:B------:R-:W-:Y:S01]  /*0820*/  PLOP3.LUT P2, PT, P2, PT, PT, 0x8, 0x80 ;  /* 0x000000000080781c */ /* 0x000fe2000174e170 */
[----:B--2---:R-:W-:-:S08]  /*0830*/  DMUL R18, R12, R18 ;  /* 0x000000120c127228 */ /* 0x004fd00000000000 */
[----:B---3--:R-:W-:-:S11]  /*0840*/  DFMA R10, R10, R20, R18 ;  /* 0x000000140a0a722b */ /* 0x008fd60000000012 */
[----:B------:R-:W-:Y:S05]  /*0850*/  CALL.REL.NOINC `($_Z12tree_builderPdddiddd$__internal_accurate_pow) ;  /* 0x0000001000547944 */ /* 0x000fea0003c00000 */
[----:B------:R-:W-:Y:S05]  /*0860*/  BSYNC.RECONVERGENT B1 ;  /* 0x0000000000017941 */ /* 0x000fea0003800200 */
.L_x_127:
        /* <DEDUP_REMOVED lines=18> */
.L_x_128:
        /* <DEDUP_REMOVED lines=17> */
.L_x_131:
[----:B------:R-:W-:-:S11]  /*0aa0*/  DADD R20, R8, R18 ;  /* 0x0000000008147229 */ /* 0x000fd60000000012 */
.L_x_130:
[----:B------:R-:W-:Y:S05]  /*0ab0*/  BSYNC.RECONVERGENT B1 ;  /* 0x0000000000017941 */ /* 0x000fea0003800200 */
.L_x_129:
[----:B------:R-:W0:Y:S01]  /*0ac0*/  LDC.64 R8, c[0x0][0x390] ;  /* 0x0000e400ff087b82 */ /* 0x000e220000000a00 */
[----:B------:R-:W0:Y:S01]  /*0ad0*/  LDCU.64 UR4, c[0x0][0x388] ;  /* 0x00007100ff0477ac */ /* 0x000e220008000a00 */
[----:B------:R-:W-:Y:S01]  /*0ae0*/  ISETP.NE.AND P0, PT, R3, RZ, PT ;  /* 0x000000ff0300720c */ /* 0x000fe20003f05270 */
[----:B------:R-:W-:Y:S02]  /*0af0*/  DSETP.NEU.AND P1, PT, R18, 1, PT ;  /* 0x3ff000001200742a */ /* 0x000fe40003f2d000 */
[----:B------:R-:W-:Y:S01]  /*0b00*/  DMUL R10, R10, R14 ;  /* 0x0000000e0a0a7228 */ /* 0x000fe20000000000 */
[----:B------:R-:W-:Y:S02]  /*0b10*/  FSEL R4, R20, RZ, P0 ;  /* 0x000000ff14047208 */ /* 0x000fe40000000000 */
[----:B------:R-:W-:Y:S02]  /*0b20*/  FSEL R20, R21, 1.875, P0 ;  /* 0x3ff0000015147808 */ /* 0x000fe40000000000 */
[----:B------:R-:W-:-:S02]  /*0b30*/  FSEL R4, R4, RZ, P1 ;  /* 0x000000ff04047208 */ /* 0x000fc40000800000 */
[----:B------:R-:W-:-:S03]  /*0b40*/  FSEL R5, R20, 1.875, P1 ;  /* 0x3ff0000014057808 */ /* 0x000fc60000800000 */
[----:B------:R-:W-:-:S03]  /*0b50*/  IMAD.MOV.U32 R3, RZ, RZ, R11 ;  /* 0x000000ffff037224 */ /* 0x000fc600078e000b */
[----:B0-----:R-:W-:-:S08]  /*0b60*/  DFMA R4, -R4, UR4, R8 ;  /* 0x0000000404047c2b */ /* 0x001fd00008000108 */
[----:B------:R-:W-:Y:S02]  /*0b70*/  DSETP.MAX.AND P0, P1, R4, R10, PT ;  /* 0x0000000a0400722a */ /* 0x000fe4000390f000 */
[----:B------:R-:W-:-:S04]  /*0b80*/  IMAD.MOV.U32 R0, RZ, RZ, R5 ;  /* 0x000000ffff007224 */ /* 0x000fc800078e0005 */
[----:B------:R-:W-:Y:S02]  /*0b90*/  SEL R4, R4, R10, P0 ;  /* 0x0000000a04047207 */ /* 0x000fe40000000000 */
[----:B------:R-:W-:-:S06]  /*0ba0*/  FSEL R9, R0, R3, P0 ;  /* 0x0000000300097208 */ /* 0x000fcc0000000000 */
[----:B------:R-:W-:-:S05]  /*0bb0*/  @P1 LOP3.LUT R9, R3, 0x80000, RZ, 0xfc, !PT ;  /* 0x0008000003091812 */ /* 0x000fca00078efcff */
[----:B------:R-:W-:-:S05]  /*0bc0*/  IMAD.MOV.U32 R5, RZ, RZ, R9 ;  /* 0x000000ffff057224 */ /* 0x000fca00078e0009 */
[----:B------:R0:W-:Y:S02]  /*0bd0*/  STG.E.64 desc[UR6][R16.64], R4 ;  /* 0x0000000410007986 */ /* 0x0001e4000c101b06 */
.L_x_126:
[----:B------:R-:W-:Y:S05]  /*0be0*/  BSYNC.RECONVERGENT B0 ;  /* 0x0000000000007941 */ /* 0x000fea0003800200 */
.L_x_125:
[----:B------:R-:W1:Y:S02]  /*0bf0*/  LDC R0, c[0x0][0x398] ;  /* 0x0000e600ff007b82 */ /* 0x000e640000000800 */
[----:B-1----:R-:W-:-:S13]  /*0c00*/  ISETP.NE.AND P0, PT, R0, 0x1, PT ;  /* 0x000000010000780c */ /* 0x002fda0003f05270 */
[----:B------:R-:W-:Y:S05]  /*0c10*/  @!P0 EXIT ;  /* 0x000000000000894d */ /* 0x000fea0003800000 */
[----:B------:R-:W1:Y:S01]  /*0c20*/  LDC R3, c[0x0][0x3ac] ;  /* 0x0000eb00ff037b82 */ /* 0x000e620000000800 */
[----:B0-----:R-:W-:Y:S01]  /*0c30*/  VIADD R5, R7, 0xffffffff ;  /* 0xffffffff07057836 */ /* 0x001fe20000000000 */
[----:B------:R-:W0:Y:S01]  /*0c40*/  LDCU UR14, c[0x0][0x3ac] ;  /* 0x00007580ff0e77ac */ /* 0x000e220008000800 */
[C---:B------:R-:W-:Y:S02]  /*0c50*/  IMAD R4, R2.reuse, 0x2, -R7 ;  /* 0x0000000202047824 */ /* 0x040fe400078e0a07 */
[----:B------:R-:W-:Y:S01]  /*0c60*/  IMAD R6, R2, -0x2, R5 ;  /* 0xfffffffe02067824 */ /* 0x000fe200078e0205 */
[----:B------:R-:W2:Y:S01]  /*0c70*/  LDCU.64 UR10, c[0x0][0x3a8] ;  /* 0x00007500ff0a77ac */ /* 0x000ea20008000a00 */
[----:B------:R-:W-:Y:S01]  /*0c80*/  VIADD R4, R4, 0x1 ;  /* 0x0000000104047836 */ /* 0x000fe20000000000 */
[----:B------:R-:W3:Y:S01]  /*0c90*/  LDC.64 R10, c[0x0][0x3a8] ;  /* 0x0000ea00ff0a7b82 */ /* 0x000ee20000000a00 */
[----:B------:R-:W4:Y:S01]  /*0ca0*/  LDCU.64 UR12, c[0x0][0x3b0] ;  /* 0x00007600ff0c77ac */ /* 0x000f220008000a00 */
[----:B------:R-:W0:Y:S04]  /*0cb0*/  LDCU.64 UR16, c[0x0][0x388] ;  /* 0x00007100ff1077ac */ /* 0x000e280008000a00 */
.L_x_145:
[----:B------:R-:W-:Y:S01]  /*0cc0*/  VIADD R7, R5, 0x1 ;  /* 0x0000000105077836 */ /* 0x000fe20000000000 */
[----:B------:R-:W-:Y:S04]  /*0cd0*/  BAR.SYNC.DEFER_BLOCKING 0x0 ;  /* 0x0000000000007b1d */ /* 0x000fe80000010000 */
[----:B------:R-:W-:Y:S02]  /*0ce0*/  ISETP.GE.AND P0, PT, R2, R7, PT ;  /* 0x000000070200720c */ /* 0x000fe40003f06270 */
[----:B------:R-:W-:Y:S11]  /*0cf0*/  BSSY.RECONVERGENT B0, `(.L_x_132) ;  /* 0x000004a000007945 */ /* 0x000ff60003800200 */
[----:B0-----:R-:W-:Y:S05]  /*0d00*/  @P0 BRA `(.L_x_133) ;  /* 0x0000000400200947 */ /* 0x001fea0003800000 */
[----:B------:R-:W5:Y:S04]  /*0d10*/  LDG.E.64 R20, desc[UR6][R16.64] ;  /* 0x0000000610147981 */ /* 0x000f68000c1e1b00 */
[----:B------:R-:W4:Y:S01]  /*0d20*/  LDG.E.64 R38, desc[UR6][R16.64+0x8] ;  /* 0x0000080610267981 */ /* 0x000f22000c1e1b00 */
[----:B------:R-:W1:Y:S01]  /*0d30*/  I2F.F64 R18, R4 ;  /* 0x0000000400127312 */ /* 0x000e620000201c00 */
[----:B--2---:R-:W-:Y:S01]  /*0d40*/  DADD R42, -RZ, |UR10| ;  /* 0x4000000aff2a7e29 */ /* 0x004fe20008000100 */
[----:B------:R-:W-:Y:S01]  /*0d50*/  BSSY.RECONVERGENT B1, `(.L_x_134) ;  /* 0x0000011000017945 */ /* 0x000fe20003800200 */
[----:B------:R-:W-:Y:S01]  /*0d60*/  DSETP.NEU.AND P2, PT, RZ, UR10, PT ;  /* 0x0000000aff007e2a */ /* 0x000fe2000bf4d000 */
[----:B0-----:R-:W-:Y:S02]  /*0d70*/  ISETP.LE.AND P3, PT, RZ, UR14, PT ;  /* 0x0000000eff007c0c */ /* 0x001fe4000bf63270 */
[----:B-1----:R-:W-:Y:S01]  /*0d80*/  SHF.R.U32.HI R0, RZ, 0x14, R19 ;  /* 0x00000014ff007819 */ /* 0x002fe20000011613 */
[----:B------:R-:W-:-:S02]  /*0d90*/  IMAD.MOV.U32 R40, RZ, RZ, R18 ;  /* 0x000000ffff287224 */ /* 0x000fc400078e0012 */
        /* <DEDUP_REMOVED lines=8> */
[----:B------:R-:W-:Y:S01]  /*0e20*/  PLOP3.LUT P4, PT, P4, PT, PT, 0x8, 0x80 ;  /* 0x000000000080781c */ /* 0x000fe2000278e170 */
[----:B-----5:R-:W-:-:S08]  /*0e30*/  DMUL R20, R12, R20 ;  /* 0x000000140c147228 */ /* 0x020fd00000000000 */
[----:B----4-:R-:W-:-:S11]  /*0e40*/  DFMA R38, R38, UR12, R20 ;  /* 0x0000000c26267c2b */ /* 0x010fd60008000014 */
[----:B---3--:R-:W-:Y:S05]  /*0e50*/  CALL.REL.NOINC `($_Z12tree_builderPdddiddd$__internal_accurate_pow) ;  /* 0x0000000800d47944 */ /* 0x008fea0003c00000 */
[----:B------:R-:W-:Y:S05]  /*0e60*/  BSYNC.RECONVERGENT B1 ;  /* 0x0000000000017941 */ /* 0x000fea0003800200 */
.L_x_134:
        /* <DEDUP_REMOVED lines=16> */
.L_x_135:
        /* <DEDUP_REMOVED lines=16> */
.L_x_137:
[----:B------:R-:W-:Y:S05]  /*1070*/  BSYNC.RECONVERGENT B1 ;  /* 0x0000000000017941 */ /* 0x000fea0003800200 */
.L_x_136:
[----:B------:R-:W0:Y:S01]  /*1080*/  LDC.64 R18, c[0x0][0x390] ;  /* 0x0000e400ff127b82 */ /* 0x000e220000000a00 */
[----:B------:R-:W-:Y:S01]  /*1090*/  ISETP.NE.AND P0, PT, R4, RZ, PT ;  /* 0x000000ff0400720c */ /* 0x000fe20003f05270 */
[----:B------:R-:W-:Y:S02]  /*10a0*/  DSETP.NEU.AND P1, PT, R10, 1, PT ;  /* 0x3ff000000a00742a */ /* 0x000fe40003f2d000 */
[----:B------:R-:W-:Y:S01]  /*10b0*/  DMUL R38, R38, R14 ;  /* 0x0000000e26267228 */ /* 0x000fe20000000000 */
[----:B------:R-:W-:Y:S02]  /*10c0*/  FSEL R8, R20, RZ, P0 ;  /* 0x000000ff14087208 */ /* 0x000fe40000000000 */
[----:B------:R-:W-:Y:S02]  /*10d0*/  FSEL R20, R21, 1.875, P0 ;  /* 0x3ff0000015147808 */ /* 0x000fe40000000000 */
[----:B------:R-:W-:Y:S02]  /*10e0*/  FSEL R8, R8, RZ, P1 ;  /* 0x000000ff08087208 */ /* 0x000fe40000800000 */
[----:B------:R-:W-:-:S06]  /*10f0*/  FSEL R9, R20, 1.875, P1 ;  /* 0x3ff0000014097808 */ /* 0x000fcc0000800000 */
[----:B0-----:R-:W-:Y:S01]  /*1100*/  DFMA R8, -R8, UR16, R18 ;  /* 0x0000001008087c2b */ /* 0x001fe20008000112 */
[----:B------:R-:W-:-:S07]  /*1110*/  IMAD.MOV.U32 R19, RZ, RZ, R39 ;  /* 0x000000ffff137224 */ /* 0x000fce00078e0027 */
[----:B------:R-:W-:Y:S02]  /*1120*/  DSETP.MAX.AND P0, P1, R8, R38, PT ;  /* 0x000000260800722a */ /* 0x000fe4000390f000 */
[----:B------:R-:W-:-:S04]  /*1130*/  IMAD.MOV.U32 R0, RZ, RZ, R9 ;  /* 0x000000ffff007224 */ /* 0x000fc800078e0009 */
[----:B------:R-:W-:Y:S02]  /*1140*/  SEL R8, R8, R38, P0 ;  /* 0x0000002608087207 */ /* 0x000fe40000000000 */
[----:B------:R-:W-:-:S06]  /*1150*/  FSEL R21, R0, R19, P0 ;  /* 0x0000001300157208 */ /* 0x000fcc0000000000 */
[----:B------:R-:W-:-:S05]  /*1160*/  @P1 LOP3.LUT R21, R19, 0x80000, RZ, 0xfc, !PT ;  /* 0x0008000013151812 */ /* 0x000fca00078efcff */
[----:B------:R-:W-:-:S05]  /*1170*/  IMAD.MOV.U32 R9, RZ, RZ, R21 ;  /* 0x000000ffff097224 */ /* 0x000fca00078e0015 */
[----:B------:R0:W-:Y:S02]  /*1180*/  STG.E.64 desc[UR6][R16.64], R8 ;  /* 0x0000000810007986 */ /* 0x0001e4000c101b06 */
.L_x_133:
[----:B0-2-4-:R-:W-:Y:S05]  /*1190*/  BSYNC.RECONVERGENT B0 ;  /* 0x0000000000007941 */ /* 0x015fea0003800200 */
.L_x_132:
[----:B------:R-:W-:Y:S01]  /*11a0*/  BAR.SYNC.DEFER_BLOCKING 0x0 ;  /* 0x0000000000007b1d */ /* 0x000fe20000010000 */
[----:B------:R-:W-:-:S05]  /*11b0*/  ISETP.GE.AND P0, PT, R2, R5, PT ;  /* 0x000000050200720c */ /* 0x000fca0003f06270 */
[----:B------:R-:W-:Y:S08]  /*11c0*/  BSSY.RECONVERGENT B0, `(.L_x_138) ;  /* 0x000004c000007945 */ /* 0x000ff00003800200 */
[----:B------:R-:W-:Y:S05]  /*11d0*/  @P0 BRA `(.L_x_139) ;  /* 0x0000000400280947 */ /* 0x000fea0003800000 */
[----:B------:R-:W2:Y:S04]  /*11e0*/  LDG.E.64 R20, desc[UR6][R16.64] ;  /* 0x0000000610147981 */ /* 0x000ea8000c1e1b00 */
[----:B------:R-:W4:Y:S01]  /*11f0*/  LDG.E.64 R18, desc[UR6][R16.64+0x8] ;  /* 0x0000080610127981 */ /* 0x000f22000c1e1b00 */
[----:B------:R-:W-:Y:S01]  /*1200*/  VIADD R8, R4, 0x1 ;  /* 0x0000000104087836 */ /* 0x000fe20000000000 */
[----:B------:R-:W-:Y:S01]  /*1210*/  DADD R42, -RZ, |UR10| ;  /* 0x4000000aff2a7e29 */ /* 0x000fe20008000100 */
[----:B------:R-:W-:Y:S01]  /*1220*/  BSSY.RECONVERGENT B1, `(.L_x_140) ;  /* 0x0000012000017945 */ /* 0x000fe20003800200 */
[----:B------:R-:W-:Y:S01]  /*1230*/  DSETP.NEU.AND P2, PT, RZ, UR10, PT ;  /* 0x0000000aff007e2a */ /* 0x000fe2000bf4d000 */
[----:B------:R-:W-:Y:S02]  /*1240*/  ISETP.LE.AND P3, PT, RZ, UR14, PT ;  /* 0x0000000eff007c0c */ /* 0x000fe4000bf63270 */
[----:B------:R-:W0:Y:S02]  /*1250*/  I2F.F64 R8, R8 ;  /* 0x0000000800087312 */ /* 0x000e240000201c00 */
[----:B0-----:R-:W-:Y:S01]  /*1260*/  SHF.R.U32.HI R0, RZ, 0x14, R9 ;  /* 0x00000014ff007819 */ /* 0x001fe20000011609 */
        /* <DEDUP_REMOVED lines=11> */
[----:B----4-:R-:W-:-:S11]  /*1320*/  DFMA R18, R18, UR12, R20 ;  /* 0x0000000c12127c2b */ /* 0x010fd60008000014 */
[----:B-1-3--:R-:W-:Y:S05]  /*1330*/  CALL.REL.NOINC `($_Z12tree_builderPdddiddd$__internal_accurate_pow) ;  /* 0x00000004009c7944 */ /* 0x00afea0003c00000 */
[----:B------:R-:W-:Y:S05]  /*1340*/  BSYNC.RECONVERGENT B1 ;  /* 0x0000000000017941 */ /* 0x000fea0003800200 */
.L_x_140:
        /* <DEDUP_REMOVED lines=16> */
.L_x_141:
        /* <DEDUP_REMOVED lines=16> */
.L_x_144:
[----:B------:R-:W-:-:S11]  /*1550*/  DADD R20, R8, R10 ;  /* 0x0000000008147229 */ /* 0x000fd6000000000a */
.L_x_143:
[----:B------:R-:W-:Y:S05]  /*1560*/  BSYNC.RECONVERGENT B1 ;  /* 0x0000000000017941 */ /* 0x000fea0003800200 */
.L_x_142:
[----:B------:R-:W0:Y:S01]  /*1570*/  LDC.64 R22, c[0x0][0x390] ;  /* 0x0000e400ff167b82 */ /* 0x000e220000000a00 */
        /* <DEDUP_REMOVED lines=16> */
.L_x_139:
[----:B------:R-:W-:Y:S05]  /*1680*/  BSYNC.RECONVERGENT B0 ;  /* 0x0000000000007941 */ /* 0x000fea0003800200 */
.L_x_138:
[----:B------:R-:W-:Y:S01]  /*1690*/  ISETP.GT.U32.AND P0, PT, R7, 0x2, PT ;  /* 0x000000020700780c */ /* 0x000fe20003f04070 */
[----:B------:R-:W-:Y:S02]  /*16a0*/  VIADD R6, R6, 0xfffffffe ;  /* 0xfffffffe06067836 */ /* 0x000fe40000000000 */
[----:B------:R-:W-:Y:S02]  /*16b0*/  VIADD R4, R4, 0x2 ;  /* 0x0000000204047836 */ /* 0x000fe40000000000 */
[----:B------:R-:W-:-:S08]  /*16c0*/  VIADD R5, R5, 0xfffffffe ;  /* 0xfffffffe05057836 */ /* 0x000fd00000000000 */
[----:B------:R-:W-:Y:S05]  /*16d0*/  @P0 BRA `(.L_x_145) ;  /* 0xfffffff400780947 */ /* 0x000fea000383ffff */
[----:B------:R-:W-:Y:S05]  /*16e0*/  EXIT ;  /* 0x000000000000794d */ /* 0x000fea0003800000 */
        .weak           $__internal_4_$__cuda_sm20_dblrcp_rn_slowpath_v3
        .type           $__internal_4_$__cuda_sm20_dblrcp_rn_slowpath_v3,@function
        .size           $__internal_4_$__cuda_sm20_dblrcp_rn_slowpath_v3,($_Z12tree_builderPdddiddd$__internal_accurate_pow - $__internal_4_$__cuda_sm20_dblrcp_rn_slowpath_v3)
$__internal_4_$__cuda_sm20_dblrcp_rn_slowpath_v3:
        /* <DEDUP_REMOVED lines=27> */
.L_x_148:
        /* <DEDUP_REMOVED lines=10> */
.L_x_146:
[----:B------:R-:W0:Y:S01]  /*1940*/  LDC R4, c[0x0][0x3a0] ;  /* 0x0000e800ff047b82 */ /* 0x000e220000000800 */
[----:B------:R-:W-:-:S07]  /*1950*/  LOP3.LUT R5, R6, 0x80000, RZ, 0xfc, !PT ;  /* 0x0008000006057812 */ /* 0x000fce00078efcff */
.L_x_147:
[----:B0-----:R-:W-:Y:S02]  /*1960*/  IMAD.MOV.U32 R14, RZ, RZ, R4 ;  /* 0x000000ffff0e7224 */ /* 0x001fe400078e0004 */
[----:B------:R-:W-:Y:S02]  /*1970*/  IMAD.MOV.U32 R15, RZ, RZ, R5 ;  /* 0x000000ffff0f7224 */ /* 0x000fe400078e0005 */
[----:B------:R-:W-:Y:S02]  /*1980*/  IMAD.MOV.U32 R4, RZ, RZ, R0 ;  /* 0x000000ffff047224 */ /* 0x000fe400078e0000 */
[----:B------:R-:W-:-:S04]  /*1990*/  IMAD.MOV.U32 R5, RZ, RZ, 0x0 ;  /* 0x00000000ff057424 */ /* 0x000fc800078e00ff */
[----:B------:R-:W-:Y:S05]  /*19a0*/  RET.REL.NODEC R4 `(_Z12tree_builderPdddiddd) ;  /* 0xffffffe404947950 */ /* 0x000fea0003c3ffff */
        .type           $_Z12tree_builderPdddiddd$__internal_accurate_pow,@function
        .size           $_Z12tree_builderPdddiddd$__internal_accurate_pow,(.L_x_188 - $_Z12tree_builderPdddiddd$__internal_accurate_pow)
$_Z12tree_builderPdddiddd$__internal_accurate_pow:
[----:B------:R-:W-:Y:S01]  /*19b0*/  ISETP.GT.U32.AND P0, PT, R43, 0xfffff, PT ;  /* 0x000fffff2b00780c */ /* 0x000fe20003f04070 */
[----:B------:R-:W-:Y:S01]  /*19c0*/  IMAD.MOV.U32 R22, RZ, RZ, R43 ;  /* 0x000000ffff167224 */ /* 0x000fe200078e002b */
[----:B------:R-:W-:Y:S01]  /*19d0*/  UMOV UR4, 0x7d2cafe2 ;  /* 0x7d2cafe200047882 */ /* 0x000fe20000000000 */
[----:B------:R-:W-:Y:S01]  /*19e0*/  IMAD.MOV.U32 R26, RZ, RZ, 0x41ad3b5a ;  /* 0x41ad3b5aff1a7424 */ /* 0x000fe200078e00ff */
[----:B------:R-:W-:Y:S01]  /*19f0*/  UMOV UR5, 0x3eb0f5ff ;  /* 0x3eb0f5ff00057882 */ /* 0x000fe20000000000 */
[----:B------:R-:W-:Y:S01]  /*1a00*/  IMAD.MOV.U32 R27, RZ, RZ, 0x3ed0f5d2 ;  /* 0x3ed0f5d2ff1b7424 */ /* 0x000fe200078e00ff */
[----:B------:R-:W-:Y:S01]  /*1a10*/  UMOV UR8, 0x3b39803f ;  /* 0x3b39803f00087882 */ /* 0x000fe20000000000 */
[----:B------:R-:W-:-:S06]  /*1a20*/  UMOV UR9, 0x3c7abc9e ;  /* 0x3c7abc9e00097882 */ /* 0x000fcc0000000000 */
[----:B------:R-:W-:Y:S01]  /*1a30*/  @!P0 DMUL R20, R42, 1.80143985094819840000e+16 ;  /* 0x435000002a148828 */ /* 0x000fe20000000000 */
[----:B------:R-:W-:-:S09]  /*1a40*/  SHF.R.U32.HI R43, RZ, 0x14, R43 ;  /* 0x00000014ff2b7819 */ /* 0x000fd2000001162b */
        /* <DEDUP_REMOVED lines=14> */
[C---:B------:R-:W-:Y:S02]  /*1b30*/  DADD R30, R24.reuse, 1 ;  /* 0x3ff00000181e7429 */ /* 0x040fe40000000000 */
        /* <DEDUP_REMOVED lines=32> */
[----:B------:R-:W-:-:S03]  /*1d40*/  DMUL R36, R22, R28 ;  /* 0x0000001c16247228 */ /* 0x000fc60000000000 */
[----:B------:R-:W-:-:S08]  /*1d50*/  DFMA R24, R34, R32, UR4 ;  /* 0x0000000422187e2b */ /* 0x000fd00008000020 */
[----:B------:R-:W-:Y:S01]  /*1d60*/  DADD R30, -R24, UR4 ;  /* 0x00000004181e7e29 */ /* 0x000fe20008000100 */
[----:B------:R-:W-:Y:S01]  /*1d70*/  UMOV UR4, 0xb9e7b0 ;  /* 0x00b9e7b000047882 */ /* 0x000fe20000000000 */
[----:B------:R-:W-:-:S06]  /*1d80*/  UMOV UR5, 0x3c46a4cb ;  /* 0x3c46a4cb00057882 */ /* 0x000fcc0000000000 */
[----:B------:R-:W-:Y:S02]  /*1d90*/  DFMA R30, R34, R32, R30 ;  /* 0x00000020221e722b */ /* 0x000fe4000000001e */
[----:B------:R-:W-:Y:S01]  /*1da0*/  DFMA R32, R22, R22, -R28 ;  /* 0x000000161620722b */ /* 0x000fe2000000081c */
[----:B------:R-:W-:Y:S02]  /*1db0*/  VIADD R35, R27, 0x100000 ;  /* 0x001000001b237836 */ /* 0x000fe40000000000 */
[----:B------:R-:W-:-:S06]  /*1dc0*/  IMAD.MOV.U32 R34, RZ, RZ, R26 ;  /* 0x000000ffff227224 */ /* 0x000fcc00078e001a */
        /* <DEDUP_REMOVED lines=30> */
[----:B------:R-:W-:-:S08]  /*1fb0*/  DADD R28, -R24, R28 ;  /* 0x00000000181c7229 */ /* 0x000fd0000000011c */
[----:B------:R-:W-:-:S08]  /*1fc0*/  DADD R24, R30, -R28 ;  /* 0x000000001e187229 */ /* 0x000fd0000000081c */
[----:B------:R-:W-:Y:S01]  /*1fd0*/  DFMA R24, R22, UR8, R24 ;  /* 0x0000000816187c2b */ /* 0x000fe20008000018 */
[C---:B------:R-:W-:Y:S01]  /*1fe0*/  IMAD.SHL.U32 R22, R41.reuse, 0x2, RZ ;  /* 0x0000000229167824 */ /* 0x040fe200078e00ff */
[----:B------:R-:W-:-:S04]  /*1ff0*/  LOP3.LUT R23, R41, 0xff0fffff, RZ, 0xc0, !PT ;  /* 0xff0fffff29177812 */ /* 0x000fc800078ec0ff */
[----:B------:R-:W-:Y:S02]  /*2000*/  ISETP.GT.U32.AND P0, PT, R22, -0x2000001, PT ;  /* 0xfdffffff1600780c */ /* 0x000fe40003f04070 */
[----:B------:R-:W-:Y:S01]  /*2010*/  DADD R28, R20, R24 ;  /* 0x00000000141c7229 */ /* 0x000fe20000000018 */
[----:B------:R-:W-:Y:S01]  /*2020*/  IMAD.MOV.U32 R22, RZ, RZ, 0x652b82fe ;  /* 0x652b82feff167424 */ /* 0x000fe200078e00ff */
[----:B------:R-:W-:Y:S01]  /*2030*/  SEL R41, R23, R41, P0 ;  /* 0x0000002917297207 */ /* 0x000fe20000000000 */
[----:B------:R-:W-:-:S05]  /*2040*/  IMAD.MOV.U32 R23, RZ, RZ, 0x3ff71547 ;  /* 0x3ff71547ff177424 */ /* 0x000fca00078e00ff */
        /* <DEDUP_REMOVED lines=61> */
.L_x_149:
[----:B------:R-:W-:Y:S01]  /*2420*/  DFMA R24, R24, R26, R26 ;  /* 0x0000001a1818722b */ /* 0x000fe2000000001a */
[----:B------:R-:W-:Y:S01]  /*2430*/  IMAD.MOV.U32 R22, RZ, RZ, R0 ;  /* 0x000000ffff167224 */ /* 0x000fe200078e0000 */
[----:B------:R-:W-:Y:S01]  /*2440*/  DSETP.NEU.AND P0, PT, |R26|, +INF , PT ;  /* 0x7ff000001a00742a */ /* 0x000fe20003f0d200 */
[----:B------:R-:W-:-:S07]  /*2450*/  IMAD.MOV.U32 R23, RZ, RZ, 0x0 ;  /* 0x00000000ff177424 */ /* 0x000fce00078e00ff */
[----:B------:R-:W-:Y:S02]  /*2460*/  FSEL R20, R26, R24, !P0 ;  /* 0x000000181a147208 */ /* 0x000fe40004000000 */
[----:B------:R-:W-:Y:S01]  /*2470*/  FSEL R21, R27, R25, !P0 ;  /* 0x000000191b157208 */ /* 0x000fe20004000000 */
[----:B------:R-:W-:Y:S06]  /*2480*/  RET.REL.NODEC R22 `(_Z12tree_builderPdddiddd) ;  /* 0xffffffd816dc7950 */ /* 0x000fec0003c3ffff */
.L_x_150:
        /* <DEDUP_REMOVED lines=15> */
.L_x_188:


//--------------------- .text._Z14tree_reductionPdddiddd --------------------------
	.section	.text._Z14tree_reductionPdddiddd,"ax",@progbits
	.align	128
        .global         _Z14tree_reductionPdddiddd
        .type           _Z14tree_reductionPdddiddd,@function
        .size           _Z14tree_reductionPdddiddd,(.L_x_190 - _Z14tree_reductionPdddiddd)
        .other          _Z14tree_reductionPdddiddd,@"STO_CUDA_ENTRY STV_DEFAULT"
_Z14tree_reductionPdddiddd:
.text._Z14tree_reductionPdddiddd:
[----:B------:R-:W-:Y:S08]  /*0000*/  LDC R1, c[0x0][0x37c] ;  /* 0x0000df00ff017b82 */ /* 0x000ff00000000800 */
[----:B------:R-:W0:Y:S02]  /*0010*/  LDC R0, c[0x0][0x398] ;  /* 0x0000e600ff007b82 */ /* 0x000e240000000800 */
[----:B0-----:R-:W-:-:S13]  /*0020*/  ISETP.GE.AND P0, PT, R0, 0x1, PT ;  /* 0x000000010000780c */ /* 0x001fda0003f06270 */
[----:B------:R-:W-:Y:S05]  /*0030*/  @!P0 EXIT ;  /* 0x000000000000894d */ /* 0x000fea0003800000 */
[----:B------:R-:W0:Y:S08]  /*0040*/  LDC R0, c[0x0][0x3a4] ;  /* 0x0000e900ff007b82 */ /* 0x000e300000000800 */
[----:B------:R-:W1:Y:S01]  /*0050*/  LDC.64 R16, c[0x0][0x3a0] ;  /* 0x0000e800ff107b82 */ /* 0x000e620000000a00 */
[----:B0-----:R-:W1:Y:S01]  /*0060*/  MUFU.RCP64H R5, R0 ;  /* 0x0000000000057308 */ /* 0x001e620000001800 */
[----:B------:R-:W-:-:S05]  /*0070*/  VIADD R4, R0, 0x300402 ;  /* 0x0030040200047836 */ /* 0x000fca0000000000 */
[----:B------:R-:W-:Y:S01]  /*0080*/  FSETP.GEU.AND P0, PT, |R4|, 5.8789094863358348022e-39, PT ;  /* 0x004004020400780b */ /* 0x000fe20003f0e200 */
[----:B-1----:R-:W-:-:S08]  /*0090*/  DFMA R2, R4, -R16, 1 ;  /* 0x3ff000000402742b */ /* 0x002fd00000000810 */
[----:B------:R-:W-:Y:S02]  /*00a0*/  DFMA R6, R2, R2, R2 ;  /* 0x000000020206722b */ /* 0x000fe40000000002 */
[----:B------:R-:W0:Y:S06]  /*00b0*/  S2R R2, SR_TID.X ;  /* 0x0000000000027919 */ /* 0x000e2c0000002100 */
[----:B------:R-:W-:-:S08]  /*00c0*/  DFMA R6, R4, R6, R4 ;  /* 0x000000060406722b */ /* 0x000fd00000000004 */
[----:B------:R-:W-:-:S08]  /*00d0*/  DFMA R16, R6, -R16, 1 ;  /* 0x3ff000000610742b */ /* 0x000fd00000000810 */
[----:B------:R-:W-:Y:S01]  /*00e0*/  DFMA R16, R6, R16, R6 ;  /* 0x000000100610722b */ /* 0x000fe20000000006 */
[----:B------:R-:W-:Y:S10]  /*00f0*/  @P0 BRA `(.L_x_151) ;  /* 0x0000000000100947 */ /* 0x000ff40003800000 */
[----:B------:R-:W-:-:S05]  /*0100*/  LOP3.LUT R0, R0, 0x7fffffff, RZ, 0xc0, !PT ;  /* 0x7fffffff00007812 */ /* 0x000fca00078ec0ff */
[----:B------:R-:W-:Y:S01]  /*0110*/  VIADD R3, R0, 0xfff00000 ;  /* 0xfff0000000037836 */ /* 0x000fe20000000000 */
[----:B------:R-:W-:-:S07]  /*0120*/  MOV R0, 0x140 ;  /* 0x0000014000007802 */ /* 0x000fce0000000f00 */
[----:B0-----:R-:W-:Y:S05]  /*0130*/  CALL.REL.NOINC `($__internal_5_$__cuda_sm20_dblrcp_rn_slowpath_v3) ;  /* 0x00000010004c7944 */ /* 0x001fea0003c00000 */
.L_x_151:
[----:B------:R-:W1:Y:S01]  /*0140*/  LDCU UR4, c[0x0][0x398] ;  /* 0x00007300ff0477ac */ /* 0x000e620008000800 */
[----:B------:R-:W2:Y:S01]  /*0150*/  LDC.64 R18, c[0x0][0x3b0] ;  /* 0x0000ec00ff127b82 */ /* 0x000ea20000000a00 */
[----:B------:R-:W3:Y:S07]  /*0160*/  LDCU UR6, c[0x0][0x398] ;  /* 0x00007300ff0677ac */ /* 0x000eee0008000800 */
[----:B------:R-:W0:Y:S01]  /*0170*/  LDC.64 R12, c[0x0][0x380] ;  /* 0x0000e000ff0c7b82 */ /* 0x000e220000000a00 */
[----:B-1----:R-:W-:Y:S01]  /*0180*/  IMAD.U32 R3, RZ, RZ, UR4 ;  /* 0x00000004ff037e24 */ /* 0x002fe2000f8e00ff */
[----:B------:R-:W1:Y:S01]  /*0190*/  LDCU.64 UR4, c[0x0][0x358] ;  /* 0x00006b00ff0477ac */ /* 0x000e620008000a00 */
[----:B---3--:R-:W-:-:S03]  /*01a0*/  IMAD.U32 R7, RZ, RZ, UR6 ;  /* 0x00000006ff077e24 */ /* 0x008fc6000f8e00ff */
[----:B------:R-:W-:Y:S01]  /*01b0*/  LOP3.LUT R0, R3, 0x1, RZ, 0xc0, !PT ;  /* 0x0000000103007812 */ /* 0x000fe200078ec0ff */
[----:B--2---:R-:W-:-:S03]  /*01c0*/  DADD R14, -R18, 1 ;  /* 0x3ff00000120e7429 */ /* 0x004fc60000000100 */
[----:B------:R-:W-:Y:S01]  /*01d0*/  ISETP.NE.U32.AND P0, PT, R0, 0x1, PT ;  /* 0x000000010000780c */ /* 0x000fe20003f05070 */
[----:B0-----:R-:W-:-:S12]  /*01e0*/  IMAD.WIDE.U32 R12, R2, 0x8, R12 ;  /* 0x00000008020c7825 */ /* 0x001fd800078e000c */
[----:B-1----:R-:W-:Y:S05]  /*01f0*/  @P0 BRA `(.L_x_152) ;  /* 0x0000000400600947 */ /* 0x002fea0003800000 */
[----:B------:R-:W-:Y:S01]  /*0200*/  ISETP.GE.U32.AND P0, PT, R2, R3, PT ;  /* 0x000000030200720c */ /* 0x000fe20003f06070 */
[----:B------:R-:W-:-:S12]  /*0210*/  BSSY.RECONVERGENT B0, `(.L_x_153) ;  /* 0x0000053000007945 */ /* 0x000fd80003800200 */
[----:B------:R-:W-:Y:S05]  /*0220*/  @P0 BRA `(.L_x_154) ;  /* 0x0000000400440947 */ /* 0x000fea0003800000 */
[----:B------:R-:W2:Y:S04]  /*0230*/  LDG.E.64 R10, desc[UR4][R12.64] ;  /* 0x000000040c0a7981 */ /* 0x000ea8000c1e1b00 */
[----:B------:R-:W3:Y:S01]  /*0240*/  LDG.E.64 R8, desc[UR4][R12.64+0x8] ;  /* 0x000008040c087981 */ /* 0x000ee2000c1e1b00 */
[----:B------:R-:W-:Y:S01]  /*0250*/  IMAD R3, R2, 0x2, -R3 ;  /* 0x0000000202037824 */ /* 0x000fe200078e0a03 */
[----:B------:R-:W0:Y:S01]  /*0260*/  LDCU.64 UR6, c[0x0][0x3a8] ;  /* 0x00007500ff0677ac */ /* 0x000e220008000a00 */
[----:B------:R-:W-:Y:S02]  /*0270*/  BSSY.RECONVERGENT B1, `(.L_x_155) ;  /* 0x0000015000017945 */ /* 0x000fe40003800200 */
[----:B------:R-:W-:Y:S01]  /*0280*/  VIADD R3, R3, 0x1 ;  /* 0x0000000103037836 */ /* 0x000fe20000000000 */
[----:B------:R-:W1:Y:S03]  /*0290*/  LDCU UR8, c[0x0][0x3ac] ;  /* 0x00007580ff0877ac */ /* 0x000e660008000800 */
[----:B------:R-:W4:Y:S01]  /*02a0*/  I2F.F64 R6, R3 ;  /* 0x0000000300067312 */ /* 0x000f220000201c00 */
[----:B0-----:R-:W-:-:S02]  /*02b0*/  DADD R42, -RZ, |UR6| ;  /* 0x40000006ff2a7e29 */ /* 0x001fc40008000100 */
[----:B------:R-:W-:Y:S01]  /*02c0*/  DSETP.NEU.AND P4, PT, RZ, UR6, PT ;  /* 0x00000006ff007e2a */ /* 0x000fe2000bf8d000 */
[--C-:B----4-:R-:W-:Y:S01]  /*02d0*/  SHF.R.U32.HI R0, RZ, 0x14, R7.reuse ;  /* 0x00000014ff007819 */ /* 0x110fe20000011607 */
[----:B------:R-:W-:Y:S01]  /*02e0*/  IMAD.MOV.U32 R40, RZ, RZ, R6 ;  /* 0x000000ffff287224 */ /* 0x000fe200078e0006 */
[----:B-1----:R-:W-:Y:S01]  /*02f0*/  ISETP.LE.AND P3, PT, RZ, UR8, PT ;  /* 0x00000008ff007c0c */ /* 0x002fe2000bf63270 */
        /* <DEDUP_REMOVED lines=11> */
[----:B------:R-:W-:Y:S05]  /*03b0*/  CALL.REL.NOINC `($_Z14tree_reductionPdddiddd$__internal_accurate_pow) ;  /* 0x00000010005c7944 */ /* 0x000fea0003c00000 */
[----:B------:R-:W-:Y:S05]  /*03c0*/  BSYNC.RECONVERGENT B1 ;  /* 0x0000000000017941 */ /* 0x000fea0003800200 */
.L_x_155:
        /* <DEDUP_REMOVED lines=18> */
.L_x_156:
        /* <DEDUP_REMOVED lines=17> */
.L_x_159:
[----:B------:R-:W-:-:S11]  /*0600*/  DADD R22, R6, R10 ;  /* 0x0000000006167229 */ /* 0x000fd6000000000a */
.L_x_158:
[----:B------:R-:W-:Y:S05]  /*0610*/  BSYNC.RECONVERGENT B1 ;  /* 0x0000000000017941 */ /* 0x000fea0003800200 */
.L_x_157:
        /* <DEDUP_REMOVED lines=18> */
.L_x_154:
[----:B------:R-:W-:Y:S05]  /*0740*/  BSYNC.RECONVERGENT B0 ;  /* 0x0000000000007941 */ /* 0x000fea0003800200 */
.L_x_153:
[----:B------:R-:W1:Y:S02]  /*0750*/  LDC R3, c[0x0][0x398] ;  /* 0x0000e600ff037b82 */ /* 0x000e640000000800 */
[----:B-1----:R-:W-:-:S06]  /*0760*/  VIADD R7, R3, 0xffffffff ;  /* 0xffffffff03077836 */ /* 0x002fcc0000000000 */
[----:B------:R-:W-:Y:S06]  /*0770*/  BAR.SYNC.DEFER_BLOCKING 0x0 ;  /* 0x0000000000007b1d */ /* 0x000fec0000010000 */
.L_x_152:
[----:B------:R-:W-:-:S13]  /*0780*/  ISETP.NE.AND P0, PT, R3, 0x1, PT ;  /* 0x000000010300780c */ /* 0x000fda0003f05270 */
        /* <DEDUP_REMOVED lines=11> */
.L_x_173:
[----:B------:R-:W-:Y:S01]  /*0840*/  VIADD R7, R5, 0x1 ;  /* 0x0000000105077836 */ /* 0x000fe20000000000 */
[----:B------:R-:W-:Y:S04]  /*0850*/  BSSY.RECONVERGENT B0, `(.L_x_160) ;  /* 0x000004b000007945 */ /* 0x000fe80003800200 */
[----:B------:R-:W-:-:S13]  /*0860*/  ISETP.GE.U32.AND P0, PT, R2, R7, PT ;  /* 0x000000070200720c */ /* 0x000fda0003f06070 */
        /* <DEDUP_REMOVED lines=21> */
[----:B---3--:R-:W-:Y:S05]  /*09c0*/  CALL.REL.NOINC `($_Z14tree_reductionPdddiddd$__internal_accurate_pow) ;  /* 0x0000000800d87944 */ /* 0x008fea0003c00000 */
[----:B------:R-:W-:Y:S05]  /*09d0*/  BSYNC.RECONVERGENT B1 ;  /* 0x0000000000017941 */ /* 0x000fea0003800200 */
.L_x_162:
        /* <DEDUP_REMOVED lines=16> */
.L_x_163:
        /* <DEDUP_REMOVED lines=16> */
.L_x_165:
[----:B------:R-:W-:Y:S05]  /*0be0*/  BSYNC.RECONVERGENT B1 ;  /* 0x0000000000017941 */ /* 0x000fea0003800200 */
.L_x_164:
        /* <DEDUP_REMOVED lines=17> */
.L_x_161:
[----:B0-2-4-:R-:W-:Y:S05]  /*0d00*/  BSYNC.RECONVERGENT B0 ;  /* 0x0000000000007941 */ /* 0x015fea0003800200 */
.L_x_160:
[----:B------:R-:W-:Y:S01]  /*0d10*/  BAR.SYNC.DEFER_BLOCKING 0x0 ;  /* 0x0000000000007b1d */ /* 0x000fe20000010000 */
[----:B------:R-:W-:-:S05]  /*0d20*/  ISETP.GE.U32.AND P0, PT, R2, R5, PT ;  /* 0x000000050200720c */ /* 0x000fca0003f06070 */
        /* <DEDUP_REMOVED lines=23> */
[----:B-1-3--:R-:W-:Y:S05]  /*0ea0*/  CALL.REL.NOINC `($_Z14tree_reductionPdddiddd$__internal_accurate_pow) ;  /* 0x0000000400a07944 */ /* 0x00afea0003c00000 */
[----:B------:R-:W-:Y:S05]  /*0eb0*/  BSYNC.RECONVERGENT B1 ;  /* 0x0000000000017941 */ /* 0x000fea0003800200 */
.L_x_168:
        /* <DEDUP_REMOVED lines=16> */
.L_x_169:
        /* <DEDUP_REMOVED lines=16> */
.L_x_172:
[----:B------:R-:W-:-:S11]  /*10c0*/  DADD R22, R8, R10 ;  /* 0x0000000008167229 */ /* 0x000fd6000000000a */
.L_x_171:
[----:B------:R-:W-:Y:S05]  /*10d0*/  BSYNC.RECONVERGENT B1 ;  /* 0x0000000000017941 */ /* 0x000fea0003800200 */
.L_x_170:
[----:B------:R-:W0:Y:S01]  /*10e0*/  LDC.64 R20, c[0x0][0x390] ;  /* 0x0000e400ff147b82 */ /* 0x000e220000000a00 */
[----:B------:R-:W-:Y:S01]  /*10f0*/  ISETP.NE.AND P0, PT, R6, 0x1, PT ;  /* 0x000000010600780c */ /* 0x000fe20003f05270 */
        /* <DEDUP_REMOVED lines=15> */
.L_x_167:
[----:B------:R-:W-:Y:S05]  /*11f0*/  BSYNC.RECONVERGENT B0 ;  /* 0x0000000000007941 */ /* 0x000fea0003800200 */
.L_x_166:
[----:B------:R-:W-:Y:S01]  /*1200*/  BAR.SYNC.DEFER_BLOCKING 0x0 ;  /* 0x0000000000007b1d */ /* 0x000fe20000010000 */
[----:B------:R-:W-:Y:S01]  /*1210*/  ISETP.GT.U32.AND P0, PT, R7, 0x2, PT ;  /* 0x000000020700780c */ /* 0x000fe20003f04070 */
[----:B------:R-:W-:Y:S02]  /*1220*/  VIADD R6, R6, 0xfffffffe ;  /* 0xfffffffe06067836 */ /* 0x000fe40000000000 */
[----:B------:R-:W-:Y:S02]  /*1230*/  VIADD R4, R4, 0x2 ;  /* 0x0000000204047836 */ /* 0x000fe40000000000 */
[----:B------:R-:W-:-:S08]  /*1240*/  VIADD R5, R5, 0xfffffffe ;  /* 0xfffffffe05057836 */ /* 0x000fd00000000000 */
[----:B------:R-:W-:Y:S05]  /*1250*/  @P0 BRA `(.L_x_173) ;  /* 0xfffffff400780947 */ /* 0x000fea000383ffff */
[----:B------:R-:W-:Y:S05]  /*1260*/  EXIT ;  /* 0x000000000000794d */ /* 0x000fea0003800000 */
        .weak           $__internal_5_$__cuda_sm20_dblrcp_rn_slowpath_v3
        .type           $__internal_5_$__cuda_sm20_dblrcp_rn_slowpath_v3,@function
        .size           $__internal_5_$__cuda_sm20_dblrcp_rn_slowpath_v3,($_Z14tree_reductionPdddiddd$__internal_accurate_pow - $__internal_5_$__cuda_sm20_dblrcp_rn_slowpath_v3)
$__internal_5_$__cuda_sm20_dblrcp_rn_slowpath_v3:
        /* <DEDUP_REMOVED lines=27> */
.L_x_176:
        /* <DEDUP_REMOVED lines=10> */
.L_x_174:
[----:B------:R-:W0:Y:S01]  /*14c0*/  LDC R4, c[0x0][0x3a0] ;  /* 0x0000e800ff047b82 */ /* 0x000e220000000800 */
[----:B------:R-:W-:-:S07]  /*14d0*/  LOP3.LUT R5, R6, 0x80000, RZ, 0xfc, !PT ;  /* 0x0008000006057812 */ /* 0x000fce00078efcff */
.L_x_175:
[----:B0-----:R-:W-:Y:S02]  /*14e0*/  IMAD.MOV.U32 R16, RZ, RZ, R4 ;  /* 0x000000ffff107224 */ /* 0x001fe400078e0004 */
[----:B------:R-:W-:Y:S02]  /*14f0*/  IMAD.MOV.U32 R17, RZ, RZ, R5 ;  /* 0x000000ffff117224 */ /* 0x000fe400078e0005 */
[----:B------:R-:W-:Y:S02]  /*1500*/  IMAD.MOV.U32 R4, RZ, RZ, R0 ;  /* 0x000000ffff047224 */ /* 0x000fe400078e0000 */
[----:B------:R-:W-:-:S04]  /*1510*/  IMAD.MOV.U32 R5, RZ, RZ, 0x0 ;  /* 0x00000000ff057424 */ /* 0x000fc800078e00ff */
[----:B------:R-:W-:Y:S05]  /*1520*/  RET.REL.NODEC R4 `(_Z14tree_reductionPdddiddd) ;  /* 0xffffffe804b47950 */ /* 0x000fea0003c3ffff */
        .type           $_Z14tree_reductionPdddiddd$__internal_accurate_pow,@function
        .size           $_Z14tree_reductionPdddiddd$__internal_accurate_pow,(.L_x_190 - $_Z14tree_reductionPdddiddd$__internal_accurate_pow)
$_Z14tree_reductionPdddiddd$__internal_accurate_pow:
        /* <DEDUP_REMOVED lines=9> */
[----:B------:R-:W-:Y:S01]  /*15c0*/  @!P0 DMUL R20, R42, 1.80143985094819840000e+16 ;  /* 0x435000002a148828 */ /* 0x000fe20000000000 */
[----:B------:R-:W-:-:S09]  /*15d0*/  SHF.R.U32.HI R43, RZ, 0x14, R43 ;  /* 0x00000014ff2b7819 */ /* 0x000fd2000001162b */
[----:B------:R-:W-:Y:S01]  /*15e0*/  @!P0 IMAD.MOV.U32 R22, RZ, RZ, R21 ;  /* 0x000000ffff168224 */ /* 0x000fe200078e0015 */
[----:B------:R-:W-:Y:S01]  /*15f0*/  @!P0 LEA.HI R43, R21, 0xffffffca, RZ, 0xc ;  /* 0xffffffca152b8811 */ /* 0x000fe200078f60ff */
[----:B------:R-:W-:Y:S02]  /*1600*/  @!P0 IMAD.MOV.U32 R24, RZ, RZ, R20 ;  /* 0x000000ffff188224 */ /* 0x000fe400078e0014 */
[----:B------:R-:W-:Y:S01]  /*1610*/  IMAD.MOV.U32 R21, RZ, RZ, 0x43300000 ;  /* 0x43300000ff157424 */ /* 0x000fe200078e00ff */
[----:B------:R-:W-:Y:S01]  /*1620*/  LOP3.LUT R22, R22, 0x800fffff, RZ, 0xc0, !PT ;  /* 0x800fffff16167812 */ /* 0x000fe200078ec0ff */
[----:B------:R-:W-:-:S03]  /*1630*/  VIADD R20, R43, 0xfffffc01 ;  /* 0xfffffc012b147836 */ /* 0x000fc60000000000 */
[----:B------:R-:W-:Y:S01]  /*1640*/  LOP3.LUT R25, R22, 0x3ff00000, RZ, 0xfc, !PT ;  /* 0x3ff0000016197812 */ /* 0x000fe200078efcff */
[----:B------:R-:W-:-:S03]  /*1650*/  IMAD.MOV.U32 R22, RZ, RZ, RZ ;  /* 0x000000ffff167224 */ /* 0x000fc600078e00ff */
[----:B------:R-:W-:-:S13]  /*1660*/  ISETP.GE.U32.AND P1, PT, R25, 0x3ff6a09f, PT ;  /* 0x3ff6a09f1900780c */ /* 0x000fda0003f26070 */
[----:B------:R-:W-:Y:S02]  /*1670*/  @P1 VIADD R23, R25, 0xfff00000 ;  /* 0xfff0000019171836 */ /* 0x000fe40000000000 */
[----:B------:R-:W-:Y:S02]  /*1680*/  @P1 VIADD R20, R43, 0xfffffc02 ;  /* 0xfffffc022b141836 */ /* 0x000fe40000000000 */
[----:B------:R-:W-:-:S03]  /*1690*/  @P1 IMAD.MOV.U32 R25, RZ, RZ, R23 ;  /* 0x000000ffff191224 */ /* 0x000fc600078e0017 */
        /* <DEDUP_REMOVED lines=144> */
.L_x_177:
[----:B------:R-:W-:Y:S01]  /*1fa0*/  DFMA R28, R28, R26, R26 ;  /* 0x0000001a1c1c722b */ /* 0x000fe2000000001a */
[----:B------:R-:W-:Y:S01]  /*1fb0*/  IMAD.MOV.U32 R20, RZ, RZ, R0 ;  /* 0x000000ffff147224 */ /* 0x000fe200078e0000 */
[----:B------:R-:W-:Y:S01]  /*1fc0*/  DSETP.NEU.AND P0, PT, |R26|, +INF , PT ;  /* 0x7ff000001a00742a */ /* 0x000fe20003f0d200 */
[----:B------:R-:W-:-:S07]  /*1fd0*/  IMAD.MOV.U32 R21, RZ, RZ, 0x0 ;  /* 0x00000000ff157424 */ /* 0x000fce00078e00ff */
[----:B------:R-:W-:Y:S02]  /*1fe0*/  FSEL R22, R26, R28, !P0 ;  /* 0x0000001c1a167208 */ /* 0x000fe40004000000 */
[----:B------:R-:W-:Y:S01]  /*1ff0*/  FSEL R23, R27, R29, !P0 ;  /* 0x0000001d1b177208 */ /* 0x000fe20004000000 */
[----:B------:R-:W-:Y:S06]  /*2000*/  RET.REL.NODEC R20 `(_Z14tree_reductionPdddiddd) ;  /* 0xffffffdc14fc7950 */ /* 0x000fec0003c3ffff */
.L_x_178:
        /* <DEDUP_REMOVED lines=15> */
.L_x_190:


//--------------------- .nv.shared._Z18tree_builder_brickIL8BrickPos3EEvdddddiPdS1_S1_S1_ --------------------------
	.section	.nv.shared._Z18tree_builder_brickIL8BrickPos3EEvdddddiPdS1_S1_S1_,"aw",@nobits
	.sectionflags	@""
	.align	8
.nv.shared._Z18tree_builder_brickIL8BrickPos3EEvdddddiPdS1_S1_S1_:
	.zero		9224


//--------------------- .nv.shared.reserved.0     --------------------------
	.section	.nv.shared.reserved.0,"aw",@nobits
	.weak		__nv_reservedSMEM_offset_0_alias
	.size		__nv_reservedSMEM_offset_0_alias, 0, 64
	.other		__nv_reservedSMEM_offset_0_alias,@"STO_CUDA_RESERVED_SHARED STV_DEFAULT"
__nv_reservedSMEM_offset_0_alias:
	.zero		0
	.zero		64


//--------------------- .nv.shared._Z21tree_builder_triangleIL8BrickPos2EEvdddddiPdS1_ --------------------------
	.section	.nv.shared._Z21tree_builder_triangleIL8BrickPos2EEvdddddiPdS1_,"aw",@nobits
	.sectionflags	@""
	.align	8
.nv.shared._Z21tree_builder_triangleIL8BrickPos2EEvdddddiPdS1_:
	.zero		9216


//--------------------- .nv.shared._Z21tree_builder_triangleIL8BrickPos0EEvdddddiPdS1_ --------------------------
	.section	.nv.shared._Z21tree_builder_triangleIL8BrickPos0EEvdddddiPdS1_,"aw",@nobits
	.sectionflags	@""
	.align	8
.nv.shared._Z21tree_builder_triangleIL8BrickPos0EEvdddddiPdS1_:
	.zero		9216


//--------------------- .nv.shared._Z19tree_builder_sharedPdddiddd --------------------------
	.section	.nv.shared._Z19tree_builder_sharedPdddiddd,"aw",@nobits
	.sectionflags	@""
	.align	8
.nv.shared._Z19tree_builder_sharedPdddiddd:
	.zero		9216


//--------------------- .nv.constant0._Z18tree_builder_brickIL8BrickPos3EEvdddddiPdS1_S1_S1_ --------------------------
	.section	.nv.constant0._Z18tree_builder_brickIL8BrickPos3EEvdddddiPdS1_S1_S1_,"a",@progbits
	.sectionflags	@""
	.align	4
.nv.constant0._Z18tree_builder_brickIL8BrickPos3EEvdddddiPdS1_S1_S1_:
	.zero		976


//--------------------- .nv.constant0._Z21tree_builder_triangleIL8BrickPos2EEvdddddiPdS1_ --------------------------
	.section	.nv.constant0._Z21tree_builder_triangleIL8BrickPos2EEvdddddiPdS1_,"a",@progbits
	.sectionflags	@""
	.align	4
.nv.constant0._Z21tree_builder_triangleIL8BrickPos2EEvdddddiPdS1_:
	.zero		960


//--------------------- .nv.constant0._Z21tree_builder_triangleIL8BrickPos0EEvdddddiPdS1_ --------------------------
	.section	.nv.constant0._Z21tree_builder_triangleIL8BrickPos0EEvdddddiPdS1_,"a",@progbits
	.sectionflags	@""
	.align	4
.nv.constant0._Z21tree_builder_triangleIL8BrickPos0EEvdddddiPdS1_:
	.zero		960


//--------------------- .nv.constant0._Z19tree_builder_sharedPdddiddd --------------------------
	.section	.nv.constant0._Z19tree_builder_sharedPdddiddd,"a",@progbits
	.sectionflags	@""
	.align	4
.nv.constant0._Z19tree_builder_sharedPdddiddd:
	.zero		952


//--------------------- .nv.constant0._Z12tree_builderPdddiddd --------------------------
	.section	.nv.constant0._Z12tree_builderPdddiddd,"a",@progbits
	.sectionflags	@""
	.align	4
.nv.constant0._Z12tree_builderPdddiddd:
	.zero		952


//--------------------- .nv.constant0._Z14tree_reductionPdddiddd --------------------------
	.section	.nv.constant0._Z14tree_reductionPdddiddd,"a",@progbits
	.sectionflags	@""
	.align	4
.nv.constant0._Z14tree_reductionPdddiddd:
	.zero		952


//--------------------- SYMBOLS --------------------------

	.type		.nv.reservedSmem.offset0,@object
	.size		.nv.reservedSmem.offset0,0x4
	.type		.nv.reservedSmem.cap,@object
	.size		.nv.reservedSmem.cap,0x4
